	.target	sm_90a

	.elftype	@"ET_EXEC"


//--------------------- .note.nv.tkinfo           --------------------------
	.section	.note.nv.tkinfo,"",@"SHT_NOTE"
	.sectionflags	@"SHF_NOTE_NV_TKINFO"
	.tkinfo
        /*0018*/ 	.word	0x00000002
        /*0030*/ 	.string	""
        /*0030*/ 	.string	"ptxas"
        /*0030*/ 	.string	"Cuda compilation tools, release 13.0, V13.0.88"
        /*0030*/ 	.string	"Build cuda_13.0.r13.0/compiler.36424714_0"
        /*0030*/ 	.string	"-arch sm_90a -m 64 "



//--------------------- .note.nv.cuinfo           --------------------------
	.section	.note.nv.cuinfo,"",@"SHT_NOTE"
	.sectionflags	@"SHF_NOTE_NV_CUINFO"
        /*0018*/ 	.short	0x0002
        /*001a*/ 	.short	0x005a
        /*001c*/ 	.short	0x0082
	.zero		2


//--------------------- .nv.info                  --------------------------
	.section	.nv.info,"",@"SHT_CUDA_INFO"
	.align	4


	//----- nvinfo : EIATTR_REGCOUNT
	.align		4
        /*0000*/ 	.byte	0x04, 0x2f
        /*0002*/ 	.short	(.L_15 - .L_14)
	.align		4
.L_14:
        /*0004*/ 	.word	index@(_ZN7cutlass13device_kernelINS_4gemm6kernel13GemmUniversalIN4cute5tupleIJiiiiEEENS1_10collective13CollectiveMmaINS1_34MainloopSm90TmaGmmaWarpSpecializedILi4ENS5_IJNS4_1CILi2EEENSA_ILi1EEESC_EEENS1_35KernelTmaWarpSpecializedCooperativeEEENS5_IJNSA_ILi128EEESG_NSA_ILi64EEEEEENS_6half_tENS5_IJlSC_lEEESJ_SK_NS4_8TiledMMAINS4_8MMA_AtomIJNS4_4SM904GMMA26MMA_64x128x16_F32F16F16_SSILNSO_5MajorE0ELSQ_0ELNSO_7ScaleInE1ELSR_1EEEEEENS4_6LayoutISD_NS5_IJSC_NSA_ILi0EEESV_EEEEENS5_IJNS4_10UnderscoreESY_SY_EEEEENS4_13SM90_TMA_LOADENS4_14ComposedLayoutINS4_7SwizzleILi3ELi4ELi3EEENS4_18smem_ptr_flag_bitsILi16EEENSU_INS5_IJNSA_ILi8EEESH_EEENS5_IJSH_SC_EEEEEEEvNS4_8identityENS4_23SM90_TMA_LOAD_MULTICASTES1B_vS1C_EENS_8epilogue10collective6detail29Sm90TmaWarpSpecializedAdapterINS1G_15DefaultEpilogueISJ_SK_SK_NS1F_6thread17LinearCombinationISJ_Li1EffLNS1K_9ScaleType4KindE0ELNS_15FloatRoundStyleE2ESJ_EENS1_15EpilogueDefaultEEEEEvvEEEEvNT_6ParamsE)
        /*0008*/ 	.word	0x000000a8


	//----- nvinfo : EIATTR_FRAME_SIZE
	.align		4
.L_15:
        /*000c*/ 	.byte	0x04, 0x11
        /*000e*/ 	.short	(.L_17 - .L_16)
	.align		4
.L_16:
        /*0010*/ 	.word	index@(_ZN7cutlass13device_kernelINS_4gemm6kernel13GemmUniversalIN4cute5tupleIJiiiiEEENS1_10collective13CollectiveMmaINS1_34MainloopSm90TmaGmmaWarpSpecializedILi4ENS5_IJNS4_1CILi2EEENSA_ILi1EEESC_EEENS1_35KernelTmaWarpSpecializedCooperativeEEENS5_IJNSA_ILi128EEESG_NSA_ILi64EEEEEENS_6half_tENS5_IJlSC_lEEESJ_SK_NS4_8TiledMMAINS4_8MMA_AtomIJNS4_4SM904GMMA26MMA_64x128x16_F32F16F16_SSILNSO_5MajorE0ELSQ_0ELNSO_7ScaleInE1ELSR_1EEEEEENS4_6LayoutISD_NS5_IJSC_NSA_ILi0EEESV_EEEEENS5_IJNS4_10UnderscoreESY_SY_EEEEENS4_13SM90_TMA_LOADENS4_14ComposedLayoutINS4_7SwizzleILi3ELi4ELi3EEENS4_18smem_ptr_flag_bitsILi16EEENSU_INS5_IJNSA_ILi8EEESH_EEENS5_IJSH_SC_EEEEEEEvNS4_8identityENS4_23SM90_TMA_LOAD_MULTICASTES1B_vS1C_EENS_8epilogue10collective6detail29Sm90TmaWarpSpecializedAdapterINS1G_15DefaultEpilogueISJ_SK_SK_NS1F_6thread17LinearCombinationISJ_Li1EffLNS1K_9ScaleType4KindE0ELNS_15FloatRoundStyleE2ESJ_EENS1_15EpilogueDefaultEEEEEvvEEEEvNT_6ParamsE)
        /*0014*/ 	.word	0x00000000


	//----- nvinfo : EIATTR_MIN_STACK_SIZE
	.align		4
.L_17:
        /*0018*/ 	.byte	0x04, 0x12
        /*001a*/ 	.short	(.L_19 - .L_18)
	.align		4
.L_18:
        /*001c*/ 	.word	index@(_ZN7cutlass13device_kernelINS_4gemm6kernel13GemmUniversalIN4cute5tupleIJiiiiEEENS1_10collective13CollectiveMmaINS1_34MainloopSm90TmaGmmaWarpSpecializedILi4ENS5_IJNS4_1CILi2EEENSA_ILi1EEESC_EEENS1_35KernelTmaWarpSpecializedCooperativeEEENS5_IJNSA_ILi128EEESG_NSA_ILi64EEEEEENS_6half_tENS5_IJlSC_lEEESJ_SK_NS4_8TiledMMAINS4_8MMA_AtomIJNS4_4SM904GMMA26MMA_64x128x16_F32F16F16_SSILNSO_5MajorE0ELSQ_0ELNSO_7ScaleInE1ELSR_1EEEEEENS4_6LayoutISD_NS5_IJSC_NSA_ILi0EEESV_EEEEENS5_IJNS4_10UnderscoreESY_SY_EEEEENS4_13SM90_TMA_LOADENS4_14ComposedLayoutINS4_7SwizzleILi3ELi4ELi3EEENS4_18smem_ptr_flag_bitsILi16EEENSU_INS5_IJNSA_ILi8EEESH_EEENS5_IJSH_SC_EEEEEEEvNS4_8identityENS4_23SM90_TMA_LOAD_MULTICASTES1B_vS1C_EENS_8epilogue10collective6detail29Sm90TmaWarpSpecializedAdapterINS1G_15DefaultEpilogueISJ_SK_SK_NS1F_6thread17LinearCombinationISJ_Li1EffLNS1K_9ScaleType4KindE0ELNS_15FloatRoundStyleE2ESJ_EENS1_15EpilogueDefaultEEEEEvvEEEEvNT_6ParamsE)
        /*0020*/ 	.word	0x00000000
.L_19:


//--------------------- .nv.compat                --------------------------
	.section	.nv.compat,"",@"SHT_CUDA_COMPAT_INFO"
	.align	4
        /*0000*/ 	.byte	0x02, 0x09, 0x01, 0x00, 0x02, 0x02, 0x04, 0x00, 0x02, 0x05, 0x05, 0x00, 0x03, 0x07, 0x01, 0x01
        /*0010*/ 	.byte	0x02, 0x03, 0x01, 0x00, 0x02, 0x06, 0x01, 0x00, 0x04, 0x0b, 0x08, 0x00, 0x00, 0x00, 0x00, 0x00
        /*0020*/ 	.byte	0x00, 0x00, 0x00, 0x00


//--------------------- .nv.info._ZN7cutlass13device_kernelINS_4gemm6kernel13GemmUniversalIN4cute5tupleIJiiiiEEENS1_10collective13CollectiveMmaINS1_34MainloopSm90TmaGmmaWarpSpecializedILi4ENS5_IJNS4_1CILi2EEENSA_ILi1EEESC_EEENS1_35KernelTmaWarpSpecializedCooperativeEEENS5_IJNSA_ILi128EEESG_NSA_ILi64EEEEEENS_6half_tENS5_IJlSC_lEEESJ_SK_NS4_8TiledMMAINS4_8MMA_AtomIJNS4_4SM904GMMA26MMA_64x128x16_F32F16F16_SSILNSO_5MajorE0ELSQ_0ELNSO_7ScaleInE1ELSR_1EEEEEENS4_6LayoutISD_NS5_IJSC_NSA_ILi0EEESV_EEEEENS5_IJNS4_10UnderscoreESY_SY_EEEEENS4_13SM90_TMA_LOADENS4_14ComposedLayoutINS4_7SwizzleILi3ELi4ELi3EEENS4_18smem_ptr_flag_bitsILi16EEENSU_INS5_IJNSA_ILi8EEESH_EEENS5_IJSH_SC_EEEEEEEvNS4_8identityENS4_23SM90_TMA_LOAD_MULTICASTES1B_vS1C_EENS_8epilogue10collective6detail29Sm90TmaWarpSpecializedAdapterINS1G_15DefaultEpilogueISJ_SK_SK_NS1F_6thread17LinearCombinationISJ_Li1EffLNS1K_9ScaleType4KindE0ELNS_15FloatRoundStyleE2ESJ_EENS1_15EpilogueDefaultEEEEEvvEEEEvNT_6ParamsE --------------------------
	.section	.nv.info._ZN7cutlass13device_kernelINS_4gemm6kernel13GemmUniversalIN4cute5tupleIJiiiiEEENS1_10collective13CollectiveMmaINS1_34MainloopSm90TmaGmmaWarpSpecializedILi4ENS5_IJNS4_1CILi2EEENSA_ILi1EEESC_EEENS1_35KernelTmaWarpSpecializedCooperativeEEENS5_IJNSA_ILi128EEESG_NSA_ILi64EEEEEENS_6half_tENS5_IJlSC_lEEESJ_SK_NS4_8TiledMMAINS4_8MMA_AtomIJNS4_4SM904GMMA26MMA_64x128x16_F32F16F16_SSILNSO_5MajorE0ELSQ_0ELNSO_7ScaleInE1ELSR_1EEEEEENS4_6LayoutISD_NS5_IJSC_NSA_ILi0EEESV_EEEEENS5_IJNS4_10UnderscoreESY_SY_EEEEENS4_13SM90_TMA_LOADENS4_14ComposedLayoutINS4_7SwizzleILi3ELi4ELi3EEENS4_18smem_ptr_flag_bitsILi16EEENSU_INS5_IJNSA_ILi8EEESH_EEENS5_IJSH_SC_EEEEEEEvNS4_8identityENS4_23SM90_TMA_LOAD_MULTICASTES1B_vS1C_EENS_8epilogue10collective6detail29Sm90TmaWarpSpecializedAdapterINS1G_15DefaultEpilogueISJ_SK_SK_NS1F_6thread17LinearCombinationISJ_Li1EffLNS1K_9ScaleType4KindE0ELNS_15FloatRoundStyleE2ESJ_EENS1_15EpilogueDefaultEEEEEvvEEEEvNT_6ParamsE,"",@"SHT_CUDA_INFO"
	.sectionflags	@""
	.align	4


	//----- nvinfo : EIATTR_CUDA_API_VERSION
	.align		4
        /*0000*/ 	.byte	0x04, 0x37
        /*0002*/ 	.short	(.L_21 - .L_20)
.L_20:
        /*0004*/ 	.word	0x00000082


	//----- nvinfo : EIATTR_KPARAM_INFO
	.align		4
.L_21:
        /*0008*/ 	.byte	0x04, 0x17
        /*000a*/ 	.short	(.L_23 - .L_22)
.L_22:
        /*000c*/ 	.word	0x00000000
        /*0010*/ 	.short	0x0000
        /*0012*/ 	.short	0x0070
        /*0014*/ 	.byte	0x00, 0xf0, 0x01, 0x10


	//----- nvinfo : EIATTR_SPARSE_MMA_MASK
	.align		4
.L_23:
        /*0018*/ 	.byte	0x03, 0x50
        /*001a*/ 	.short	0x0000


	//----- nvinfo : EIATTR_MAXREG_COUNT
	.align		4
        /*001c*/ 	.byte	0x03, 0x1b
        /*001e*/ 	.short	0x00a8


	//----- nvinfo : EIATTR_NUM_BARRIERS
	.align		4
        /*0020*/ 	.byte	0x02, 0x4c
        /*0022*/ 	.byte	0x01
	.zero		1


	//----- nvinfo : EIATTR_EXTERNS
	.align		4
        /*0024*/ 	.byte	0x04, 0x0f
        /*0026*/ 	.short	(.L_25 - .L_24)


	//   ....[0]....
	.align		4
.L_24:
        /*0028*/ 	.word	index@(__assertfail)


	//----- nvinfo : EIATTR_MERCURY_ISA_VERSION
	.align		4
.L_25:
        /*002c*/ 	.byte	0x03, 0x5f
        /*002e*/ 	.short	0x0101


	//----- nvinfo : EIATTR_INT_WARP_WIDE_INSTR_OFFSETS
	.align		4
        /*0030*/ 	.byte	0x04, 0x31
        /*0032*/ 	.short	(.L_27 - .L_26)


	//   ....[0]....
.L_26:
        /*0034*/ 	.word	0x00000490


	//   ....[1]....
        /*0038*/ 	.word	0x000004c0


	//   ....[2]....
        /*003c*/ 	.word	0x00000680


	//   ....[3]....
        /*0040*/ 	.word	0x00001f00


	//----- nvinfo : EIATTR_COOP_GROUP_MASK_REGIDS
	.align		4
.L_27:
        /*0044*/ 	.byte	0x04, 0x29
        /*0046*/ 	.short	(.L_29 - .L_28)


	//   ....[0]....
.L_28:
        /*0048*/ 	.word	0xffffffff


	//   ....[1]....
        /*004c*/ 	.word	0xffffffff


	//   ....[2]....
        /*0050*/ 	.word	0xffffffff


	//   ....[3]....
        /*0054*/ 	.word	0xffffffff


	//   ....[4]....
        /*0058*/ 	.word	0xffffffff


	//   ....[5]....
        /*005c*/ 	.word	0xffffffff


	//----- nvinfo : EIATTR_COOP_GROUP_INSTR_OFFSETS
	.align		4
.L_29:
        /*0060*/ 	.byte	0x04, 0x28
        /*0062*/ 	.short	(.L_31 - .L_30)


	//   ....[0]....
.L_30:
        /*0064*/ 	.word	0x00000060


	//   ....[1]....
        /*0068*/ 	.word	0x00000070


	//   ....[2]....
        /*006c*/ 	.word	0x00000130


	//   ....[3]....
        /*0070*/ 	.word	0x000002d0


	//   ....[4]....
        /*0074*/ 	.word	0x00000800


	//   ....[5]....
        /*0078*/ 	.word	0x00001480


	//----- nvinfo : EIATTR_REG_RECONFIG
	.align		4
.L_31:
        /*007c*/ 	.byte	0x01, 0x54
	.zero		2


	//----- nvinfo : EIATTR_SYSCALL_OFFSETS
	.align		4
        /*0080*/ 	.byte	0x04, 0x46
        /*0082*/ 	.short	(.L_33 - .L_32)


	//   ....[0]....
.L_32:
        /*0084*/ 	.word	0x00001670


	//----- nvinfo : EIATTR_MBARRIER_INSTR_OFFSETS
	.align		4
.L_33:
        /*0088*/ 	.byte	0x04, 0x39
        /*008a*/ 	.short	(.L_35 - .L_34)


	//   ....[0]....
.L_34:
        /*008c*/ 	.word	0x00000230
        /*0090*/ 	.word	0x000000ff
        /*0094*/ 	.word	0x00000000
        /*0098*/ 	.short	0x0100
        /*009a*/ 	.byte	0x08
	.zero		1


	//   ....[1]....
        /*009c*/ 	.word	0x00000240
        /*00a0*/ 	.word	0x000000ff
        /*00a4*/ 	.word	0x00000020
        /*00a8*/ 	.short	0x0100
        /*00aa*/ 	.byte	0x08
	.zero		1


	//   ....[2]....
        /*00ac*/ 	.word	0x00000250
        /*00b0*/ 	.word	0x000000ff
        /*00b4*/ 	.word	0x00000008
        /*00b8*/ 	.short	0x0100
        /*00ba*/ 	.byte	0x08
	.zero		1


	//   ....[3]....
        /*00bc*/ 	.word	0x00000260
        /*00c0*/ 	.word	0x000000ff
        /*00c4*/ 	.word	0x00000028
        /*00c8*/ 	.short	0x0100
        /*00ca*/ 	.byte	0x08
	.zero		1


	//   ....[4]....
        /*00cc*/ 	.word	0x00000270
        /*00d0*/ 	.word	0x000000ff
        /*00d4*/ 	.word	0x00000010
        /*00d8*/ 	.short	0x0100
        /*00da*/ 	.byte	0x08
	.zero		1


	//   ....[5]....
        /*00dc*/ 	.word	0x00000280
        /*00e0*/ 	.word	0x000000ff
        /*00e4*/ 	.word	0x00000030
        /*00e8*/ 	.short	0x0100
        /*00ea*/ 	.byte	0x08
	.zero		1


	//   ....[6]....
        /*00ec*/ 	.word	0x00000290
        /*00f0*/ 	.word	0x000000ff
        /*00f4*/ 	.word	0x00000018
        /*00f8*/ 	.short	0x0100
        /*00fa*/ 	.byte	0x08
	.zero		1


	//   ....[7]....
        /*00fc*/ 	.word	0x000002a0
        /*0100*/ 	.word	0x000000ff
        /*0104*/ 	.word	0x00000038
        /*0108*/ 	.short	0x0100
        /*010a*/ 	.byte	0x08
	.zero		1


	//   ....[8]....
        /*010c*/ 	.word	0x00000720
        /*0110*/ 	.word	0x000000ff
        /*0114*/ 	.word	0x00000050
        /*0118*/ 	.short	0x0100
        /*011a*/ 	.byte	0x06
	.zero		1


	//   ....[9]....
        /*011c*/ 	.word	0x000007a0
        /*0120*/ 	.word	0x000000ff
        /*0124*/ 	.word	0x00000058
        /*0128*/ 	.short	0x0100
        /*012a*/ 	.byte	0x06
	.zero		1


	//   ....[10]....
        /*012c*/ 	.word	0x00001730
        /*0130*/ 	.word	0x00000003
        /*0134*/ 	.word	0x00000000
        /*0138*/ 	.short	0x010a
        /*013a*/ 	.byte	0x3f
	.zero		1


	//   ....[11]....
        /*013c*/ 	.word	0x00001790
        /*0140*/ 	.word	0x00000003
        /*0144*/ 	.word	0x00000000
        /*0148*/ 	.short	0x010a
        /*014a*/ 	.byte	0x3f
	.zero		1


	//   ....[12]....
        /*014c*/ 	.word	0x00001b10
        /*0150*/ 	.word	0x00000005
        /*0154*/ 	.word	0x00000000
        /*0158*/ 	.short	0x010a
        /*015a*/ 	.byte	0x3f
	.zero		1


	//   ....[13]....
        /*015c*/ 	.word	0x00001b50
        /*0160*/ 	.word	0x00000005
        /*0164*/ 	.word	0x00000000
        /*0168*/ 	.short	0x010a
        /*016a*/ 	.byte	0x3f
	.zero		1


	//   ....[14]....
        /*016c*/ 	.word	0x00001db0
        /*0170*/ 	.word	0x00000004
        /*0174*/ 	.word	0x00000000
        /*0178*/ 	.short	0x0101
        /*017a*/ 	.byte	0x3f
	.zero		1


	//   ....[15]....
        /*017c*/ 	.word	0x00001f70
        /*0180*/ 	.word	0x00000000
        /*0184*/ 	.word	0x00000000
        /*0188*/ 	.short	0x0101
        /*018a*/ 	.byte	0x3f
	.zero		1


	//   ....[16]....
        /*018c*/ 	.word	0x00007090
        /*0190*/ 	.word	0x00000017
        /*0194*/ 	.word	0x00000020
        /*0198*/ 	.short	0x010a
        /*019a*/ 	.byte	0x3f
	.zero		1


	//   ....[17]....
        /*019c*/ 	.word	0x00007450
        /*01a0*/ 	.word	0x00000005
        /*01a4*/ 	.word	0x00000058
        /*01a8*/ 	.short	0x0101
        /*01aa*/ 	.byte	0x3f
	.zero		1


	//   ....[18]....
        /*01ac*/ 	.word	0x00007b70
        /*01b0*/ 	.word	0x00000007
        /*01b4*/ 	.word	0x00000000
        /*01b8*/ 	.short	0x010a
        /*01ba*/ 	.byte	0x3f
	.zero		1


	//   ....[19]....
        /*01bc*/ 	.word	0x00007bf0
        /*01c0*/ 	.word	0x00000006
        /*01c4*/ 	.word	0x00000000
        /*01c8*/ 	.short	0x010a
        /*01ca*/ 	.byte	0x3f
	.zero		1


	//   ....[20]....
        /*01cc*/ 	.word	0x00007c80
        /*01d0*/ 	.word	0x00000007
        /*01d4*/ 	.word	0x00000000
        /*01d8*/ 	.short	0x010a
        /*01da*/ 	.byte	0x3f
	.zero		1


	//   ....[21]....
        /*01dc*/ 	.word	0x00007d10
        /*01e0*/ 	.word	0x00000005
        /*01e4*/ 	.word	0x00000000
        /*01e8*/ 	.short	0x010a
        /*01ea*/ 	.byte	0x3f
	.zero		1


	//   ....[22]....
        /*01ec*/ 	.word	0x00007d70
        /*01f0*/ 	.word	0x00000003
        /*01f4*/ 	.word	0x00000000
        /*01f8*/ 	.short	0x010a
        /*01fa*/ 	.byte	0x3f
	.zero		1


	//   ....[23]....
        /*01fc*/ 	.word	0x00007dc0
        /*0200*/ 	.word	0x00000005
        /*0204*/ 	.word	0x00000000
        /*0208*/ 	.short	0x010a
        /*020a*/ 	.byte	0x3f
	.zero		1


	//   ....[24]....
        /*020c*/ 	.word	0x00007e90
        /*0210*/ 	.word	0x00000017
        /*0214*/ 	.word	0x00000020
        /*0218*/ 	.short	0x010a
        /*021a*/ 	.byte	0x3f
	.zero		1


	//   ....[25]....
        /*021c*/ 	.word	0x00007f60
        /*0220*/ 	.word	0x00000007
        /*0224*/ 	.word	0x00000000
        /*0228*/ 	.short	0x010a
        /*022a*/ 	.byte	0x3f
	.zero		1


	//   ....[26]....
        /*022c*/ 	.word	0x00007fb0
        /*0230*/ 	.word	0x00000006
        /*0234*/ 	.word	0x00000000
        /*0238*/ 	.short	0x010a
        /*023a*/ 	.byte	0x3f
	.zero		1


	//   ....[27]....
        /*023c*/ 	.word	0x00008000
        /*0240*/ 	.word	0x00000007
        /*0244*/ 	.word	0x00000000
        /*0248*/ 	.short	0x010a
        /*024a*/ 	.byte	0x3f
	.zero		1


	//----- nvinfo : EIATTR_NUM_MBARRIERS
	.align		4
.L_35:
        /*024c*/ 	.byte	0x03, 0x38
        /*024e*/ 	.short	0x000a


	//----- nvinfo : EIATTR_EXIT_INSTR_OFFSETS
	.align		4
        /*0250*/ 	.byte	0x04, 0x1c
        /*0252*/ 	.short	(.L_37 - .L_36)


	//   ....[0]....
.L_36:
        /*0254*/ 	.word	0x000009d0


	//   ....[1]....
        /*0258*/ 	.word	0x000011e0


	//   ....[2]....
        /*025c*/ 	.word	0x00006810


	//   ....[3]....
        /*0260*/ 	.word	0x00006d70


	//   ....[4]....
        /*0264*/ 	.word	0x00007d60


	//----- nvinfo : EIATTR_MAX_THREADS
	.align		4
.L_37:
        /*0268*/ 	.byte	0x04, 0x05
        /*026a*/ 	.short	(.L_39 - .L_38)
.L_38:
        /*026c*/ 	.word	0x00000180
        /*0270*/ 	.word	0x00000001
        /*0274*/ 	.word	0x00000001


	//----- nvinfo : EIATTR_CRS_STACK_SIZE
	.align		4
.L_39:
        /*0278*/ 	.byte	0x04, 0x1e
        /*027a*/ 	.short	(.L_41 - .L_40)
.L_40:
        /*027c*/ 	.word	0x00000000


	//----- nvinfo : EIATTR_CBANK_PARAM_SIZE
	.align		4
.L_41:
        /*0280*/ 	.byte	0x03, 0x19
        /*0282*/ 	.short	0x0470


	//----- nvinfo : EIATTR_PARAM_CBANK
	.align		4
        /*0284*/ 	.byte	0x04, 0x0a
        /*0286*/ 	.short	(.L_43 - .L_42)
	.align		4
.L_42:
        /*0288*/ 	.word	index@(.nv.constant0._ZN7cutlass13device_kernelINS_4gemm6kernel13GemmUniversalIN4cute5tupleIJiiiiEEENS1_10collective13CollectiveMmaINS1_34MainloopSm90TmaGmmaWarpSpecializedILi4ENS5_IJNS4_1CILi2EEENSA_ILi1EEESC_EEENS1_35KernelTmaWarpSpecializedCooperativeEEENS5_IJNSA_ILi128EEESG_NSA_ILi64EEEEEENS_6half_tENS5_IJlSC_lEEESJ_SK_NS4_8TiledMMAINS4_8MMA_AtomIJNS4_4SM904GMMA26MMA_64x128x16_F32F16F16_SSILNSO_5MajorE0ELSQ_0ELNSO_7ScaleInE1ELSR_1EEEEEENS4_6LayoutISD_NS5_IJSC_NSA_ILi0EEESV_EEEEENS5_IJNS4_10UnderscoreESY_SY_EEEEENS4_13SM90_TMA_LOADENS4_14ComposedLayoutINS4_7SwizzleILi3ELi4ELi3EEENS4_18smem_ptr_flag_bitsILi16EEENSU_INS5_IJNSA_ILi8EEESH_EEENS5_IJSH_SC_EEEEEEEvNS4_8identityENS4_23SM90_TMA_LOAD_MULTICASTES1B_vS1C_EENS_8epilogue10collective6detail29Sm90TmaWarpSpecializedAdapterINS1G_15DefaultEpilogueISJ_SK_SK_NS1F_6thread17LinearCombinationISJ_Li1EffLNS1K_9ScaleType4KindE0ELNS_15FloatRoundStyleE2ESJ_EENS1_15EpilogueDefaultEEEEEvvEEEEvNT_6ParamsE)
        /*028c*/ 	.short	0x0210
        /*028e*/ 	.short	0x0470


	//----- nvinfo : EIATTR_SW_WAR
	.align		4
.L_43:
        /*0290*/ 	.byte	0x04, 0x36
        /*0292*/ 	.short	(.L_45 - .L_44)
.L_44:
        /*0294*/ 	.word	0x00000008
.L_45:


//--------------------- .nv.callgraph             --------------------------
	.section	.nv.callgraph,"",@"SHT_CUDA_CALLGRAPH"
	.align	4
	.sectionentsize	8
	.align		4
        /*0000*/ 	.word	0x00000000
	.align		4
        /*0004*/ 	.word	0xffffffff
	.align		4
        /*0008*/ 	.word	index@(_ZN7cutlass13device_kernelINS_4gemm6kernel13GemmUniversalIN4cute5tupleIJiiiiEEENS1_10collective13CollectiveMmaINS1_34MainloopSm90TmaGmmaWarpSpecializedILi4ENS5_IJNS4_1CILi2EEENSA_ILi1EEESC_EEENS1_35KernelTmaWarpSpecializedCooperativeEEENS5_IJNSA_ILi128EEESG_NSA_ILi64EEEEEENS_6half_tENS5_IJlSC_lEEESJ_SK_NS4_8TiledMMAINS4_8MMA_AtomIJNS4_4SM904GMMA26MMA_64x128x16_F32F16F16_SSILNSO_5MajorE0ELSQ_0ELNSO_7ScaleInE1ELSR_1EEEEEENS4_6LayoutISD_NS5_IJSC_NSA_ILi0EEESV_EEEEENS5_IJNS4_10UnderscoreESY_SY_EEEEENS4_13SM90_TMA_LOADENS4_14ComposedLayoutINS4_7SwizzleILi3ELi4ELi3EEENS4_18smem_ptr_flag_bitsILi16EEENSU_INS5_IJNSA_ILi8EEESH_EEENS5_IJSH_SC_EEEEEEEvNS4_8identityENS4_23SM90_TMA_LOAD_MULTICASTES1B_vS1C_EENS_8epilogue10collective6detail29Sm90TmaWarpSpecializedAdapterINS1G_15DefaultEpilogueISJ_SK_SK_NS1F_6thread17LinearCombinationISJ_Li1EffLNS1K_9ScaleType4KindE0ELNS_15FloatRoundStyleE2ESJ_EENS1_15EpilogueDefaultEEEEEvvEEEEvNT_6ParamsE)
	.align		4
        /*000c*/ 	.word	index@(__assertfail)
	.align		4
        /*0010*/ 	.word	0x00000000
	.align		4
        /*0014*/ 	.word	0xfffffffe
	.align		4
        /*0018*/ 	.word	0x00000000
	.align		4
        /*001c*/ 	.word	0xfffffffd
	.align		4
        /*0020*/ 	.word	0x00000000
	.align		4
        /*0024*/ 	.word	0xfffffffc


//--------------------- .nv.constant4             --------------------------
	.section	.nv.constant4,"a",@progbits
	.align	8
	.align		8
.nv.constant4:
        /*0000*/ 	.dword	__assertfail
	.align		8
        /*0008*/ 	.dword	__unnamed_1
	.align		8
        /*0010*/ 	.dword	_ZN39_INTERNAL_ad2d1981_4_k_cu_3ccc82c3_35254cuda3std3__45__cpo5beginE
	.align		8
        /*0018*/ 	.dword	_ZN39_INTERNAL_ad2d1981_4_k_cu_3ccc82c3_35254cuda3std3__45__cpo3endE
	.align		8
        /*0020*/ 	.dword	_ZN39_INTERNAL_ad2d1981_4_k_cu_3ccc82c3_35254cuda3std3__45__cpo6cbeginE
	.align		8
        /*0028*/ 	.dword	_ZN39_INTERNAL_ad2d1981_4_k_cu_3ccc82c3_35254cuda3std3__45__cpo4cendE
	.align		8
        /*0030*/ 	.dword	_ZN39_INTERNAL_ad2d1981_4_k_cu_3ccc82c3_35254cuda3std3__441_GLOBAL__N__ad2d1981_4_k_cu_3ccc82c3_35256ignoreE
	.align		8
        /*0038*/ 	.dword	_ZN39_INTERNAL_ad2d1981_4_k_cu_3ccc82c3_35254cuda3std3__419piecewise_constructE
	.align		8
        /*0040*/ 	.dword	_ZN39_INTERNAL_ad2d1981_4_k_cu_3ccc82c3_35254cuda3std3__48in_placeE
	.align		8
        /*0048*/ 	.dword	_ZN39_INTERNAL_ad2d1981_4_k_cu_3ccc82c3_35254cuda3std6ranges3__45__cpo4swapE
	.align		8
        /*0050*/ 	.dword	_ZN39_INTERNAL_ad2d1981_4_k_cu_3ccc82c3_35254cuda3std6ranges3__45__cpo9iter_moveE
	.align		8
        /*0058*/ 	.dword	_ZN39_INTERNAL_ad2d1981_4_k_cu_3ccc82c3_35254cute7productE
	.align		8
        /*0060*/ 	.dword	_ZN39_INTERNAL_ad2d1981_4_k_cu_3ccc82c3_35254cute1_E
	.align		8
        /*0068*/ 	.dword	$str$22
	.align		8
        /*0070*/ 	.dword	$str$23


//--------------------- .text._ZN7cutlass13device_kernelINS_4gemm6kernel13GemmUniversalIN4cute5tupleIJiiiiEEENS1_10collective13CollectiveMmaINS1_34MainloopSm90TmaGmmaWarpSpecializedILi4ENS5_IJNS4_1CILi2EEENSA_ILi1EEESC_EEENS1_35KernelTmaWarpSpecializedCooperativeEEENS5_IJNSA_ILi128EEESG_NSA_ILi64EEEEEENS_6half_tENS5_IJlSC_lEEESJ_SK_NS4_8TiledMMAINS4_8MMA_AtomIJNS4_4SM904GMMA26MMA_64x128x16_F32F16F16_SSILNSO_5MajorE0ELSQ_0ELNSO_7ScaleInE1ELSR_1EEEEEENS4_6LayoutISD_NS5_IJSC_NSA_ILi0EEESV_EEEEENS5_IJNS4_10UnderscoreESY_SY_EEEEENS4_13SM90_TMA_LOADENS4_14ComposedLayoutINS4_7SwizzleILi3ELi4ELi3EEENS4_18smem_ptr_flag_bitsILi16EEENSU_INS5_IJNSA_ILi8EEESH_EEENS5_IJSH_SC_EEEEEEEvNS4_8identityENS4_23SM90_TMA_LOAD_MULTICASTES1B_vS1C_EENS_8epilogue10collective6detail29Sm90TmaWarpSpecializedAdapterINS1G_15DefaultEpilogueISJ_SK_SK_NS1F_6thread17LinearCombinationISJ_Li1EffLNS1K_9ScaleType4KindE0ELNS_15FloatRoundStyleE2ESJ_EENS1_15EpilogueDefaultEEEEEvvEEEEvNT_6ParamsE --------------------------
	.section	.text._ZN7cutlass13device_kernelINS_4gemm6kernel13GemmUniversalIN4cute5tupleIJiiiiEEENS1_10collective13CollectiveMmaINS1_34MainloopSm90TmaGmmaWarpSpecializedILi4ENS5_IJNS4_1CILi2EEENSA_ILi1EEESC_EEENS1_35KernelTmaWarpSpecializedCooperativeEEENS5_IJNSA_ILi128EEESG_NSA_ILi64EEEEEENS_6half_tENS5_IJlSC_lEEESJ_SK_NS4_8TiledMMAINS4_8MMA_AtomIJNS4_4SM904GMMA26MMA_64x128x16_F32F16F16_SSILNSO_5MajorE0ELSQ_0ELNSO_7ScaleInE1ELSR_1EEEEEENS4_6LayoutISD_NS5_IJSC_NSA_ILi0EEESV_EEEEENS5_IJNS4_10UnderscoreESY_SY_EEEEENS4_13SM90_TMA_LOADENS4_14ComposedLayoutINS4_7SwizzleILi3ELi4ELi3EEENS4_18smem_ptr_flag_bitsILi16EEENSU_INS5_IJNSA_ILi8EEESH_EEENS5_IJSH_SC_EEEEEEEvNS4_8identityENS4_23SM90_TMA_LOAD_MULTICASTES1B_vS1C_EENS_8epilogue10collective6detail29Sm90TmaWarpSpecializedAdapterINS1G_15DefaultEpilogueISJ_SK_SK_NS1F_6thread17LinearCombinationISJ_Li1EffLNS1K_9ScaleType4KindE0ELNS_15FloatRoundStyleE2ESJ_EENS1_15EpilogueDefaultEEEEEvvEEEEvNT_6ParamsE,"ax",@progbits
	.align	128
.text._ZN7cutlass13device_kernelINS_4gemm6kernel13GemmUniversalIN4cute5tupleIJiiiiEEENS1_10collective13CollectiveMmaINS1_34MainloopSm90TmaGmmaWarpSpecializedILi4ENS5_IJNS4_1CILi2EEENSA_ILi1EEESC_EEENS1_35KernelTmaWarpSpecializedCooperativeEEENS5_IJNSA_ILi128EEESG_NSA_ILi64EEEEEENS_6half_tENS5_IJlSC_lEEESJ_SK_NS4_8TiledMMAINS4_8MMA_AtomIJNS4_4SM904GMMA26MMA_64x128x16_F32F16F16_SSILNSO_5MajorE0ELSQ_0ELNSO_7ScaleInE1ELSR_1EEEEEENS4_6LayoutISD_NS5_IJSC_NSA_ILi0EEESV_EEEEENS5_IJNS4_10UnderscoreESY_SY_EEEEENS4_13SM90_TMA_LOADENS4_14ComposedLayoutINS4_7SwizzleILi3ELi4ELi3EEENS4_18smem_ptr_flag_bitsILi16EEENSU_INS5_IJNSA_ILi8EEESH_EEENS5_IJSH_SC_EEEEEEEvNS4_8identityENS4_23SM90_TMA_LOAD_MULTICASTES1B_vS1C_EENS_8epilogue10collective6detail29Sm90TmaWarpSpecializedAdapterINS1G_15DefaultEpilogueISJ_SK_SK_NS1F_6thread17LinearCombinationISJ_Li1EffLNS1K_9ScaleType4KindE0ELNS_15FloatRoundStyleE2ESJ_EENS1_15EpilogueDefaultEEEEEvvEEEEvNT_6ParamsE:
        .type           _ZN7cutlass13device_kernelINS_4gemm6kernel13GemmUniversalIN4cute5tupleIJiiiiEEENS1_10collective13CollectiveMmaINS1_34MainloopSm90TmaGmmaWarpSpecializedILi4ENS5_IJNS4_1CILi2EEENSA_ILi1EEESC_EEENS1_35KernelTmaWarpSpecializedCooperativeEEENS5_IJNSA_ILi128EEESG_NSA_ILi64EEEEEENS_6half_tENS5_IJlSC_lEEESJ_SK_NS4_8TiledMMAINS4_8MMA_AtomIJNS4_4SM904GMMA26MMA_64x128x16_F32F16F16_SSILNSO_5MajorE0ELSQ_0ELNSO_7ScaleInE1ELSR_1EEEEEENS4_6LayoutISD_NS5_IJSC_NSA_ILi0EEESV_EEEEENS5_IJNS4_10UnderscoreESY_SY_EEEEENS4_13SM90_TMA_LOADENS4_14ComposedLayoutINS4_7SwizzleILi3ELi4ELi3EEENS4_18smem_ptr_flag_bitsILi16EEENSU_INS5_IJNSA_ILi8EEESH_EEENS5_IJSH_SC_EEEEEEEvNS4_8identityENS4_23SM90_TMA_LOAD_MULTICASTES1B_vS1C_EENS_8epilogue10collective6detail29Sm90TmaWarpSpecializedAdapterINS1G_15DefaultEpilogueISJ_SK_SK_NS1F_6thread17LinearCombinationISJ_Li1EffLNS1K_9ScaleType4KindE0ELNS_15FloatRoundStyleE2ESJ_EENS1_15EpilogueDefaultEEEEEvvEEEEvNT_6ParamsE,@function
        .size           _ZN7cutlass13device_kernelINS_4gemm6kernel13GemmUniversalIN4cute5tupleIJiiiiEEENS1_10collective13CollectiveMmaINS1_34MainloopSm90TmaGmmaWarpSpecializedILi4ENS5_IJNS4_1CILi2EEENSA_ILi1EEESC_EEENS1_35KernelTmaWarpSpecializedCooperativeEEENS5_IJNSA_ILi128EEESG_NSA_ILi64EEEEEENS_6half_tENS5_IJlSC_lEEESJ_SK_NS4_8TiledMMAINS4_8MMA_AtomIJNS4_4SM904GMMA26MMA_64x128x16_F32F16F16_SSILNSO_5MajorE0ELSQ_0ELNSO_7ScaleInE1ELSR_1EEEEEENS4_6LayoutISD_NS5_IJSC_NSA_ILi0EEESV_EEEEENS5_IJNS4_10UnderscoreESY_SY_EEEEENS4_13SM90_TMA_LOADENS4_14ComposedLayoutINS4_7SwizzleILi3ELi4ELi3EEENS4_18smem_ptr_flag_bitsILi16EEENSU_INS5_IJNSA_ILi8EEESH_EEENS5_IJSH_SC_EEEEEEEvNS4_8identityENS4_23SM90_TMA_LOAD_MULTICASTES1B_vS1C_EENS_8epilogue10collective6detail29Sm90TmaWarpSpecializedAdapterINS1G_15DefaultEpilogueISJ_SK_SK_NS1F_6thread17LinearCombinationISJ_Li1EffLNS1K_9ScaleType4KindE0ELNS_15FloatRoundStyleE2ESJ_EENS1_15EpilogueDefaultEEEEEvvEEEEvNT_6ParamsE,(.L_x_197 - _ZN7cutlass13device_kernelINS_4gemm6kernel13GemmUniversalIN4cute5tupleIJiiiiEEENS1_10collective13CollectiveMmaINS1_34MainloopSm90TmaGmmaWarpSpecializedILi4ENS5_IJNS4_1CILi2EEENSA_ILi1EEESC_EEENS1_35KernelTmaWarpSpecializedCooperativeEEENS5_IJNSA_ILi128EEESG_NSA_ILi64EEEEEENS_6half_tENS5_IJlSC_lEEESJ_SK_NS4_8TiledMMAINS4_8MMA_AtomIJNS4_4SM904GMMA26MMA_64x128x16_F32F16F16_SSILNSO_5MajorE0ELSQ_0ELNSO_7ScaleInE1ELSR_1EEEEEENS4_6LayoutISD_NS5_IJSC_NSA_ILi0EEESV_EEEEENS5_IJNS4_10UnderscoreESY_SY_EEEEENS4_13SM90_TMA_LOADENS4_14ComposedLayoutINS4_7SwizzleILi3ELi4ELi3EEENS4_18smem_ptr_flag_bitsILi16EEENSU_INS5_IJNSA_ILi8EEESH_EEENS5_IJSH_SC_EEEEEEEvNS4_8identityENS4_23SM90_TMA_LOAD_MULTICASTES1B_vS1C_EENS_8epilogue10collective6detail29Sm90TmaWarpSpecializedAdapterINS1G_15DefaultEpilogueISJ_SK_SK_NS1F_6thread17LinearCombinationISJ_Li1EffLNS1K_9ScaleType4KindE0ELNS_15FloatRoundStyleE2ESJ_EENS1_15EpilogueDefaultEEEEEvvEEEEvNT_6ParamsE)
        .other          _ZN7cutlass13device_kernelINS_4gemm6kernel13GemmUniversalIN4cute5tupleIJiiiiEEENS1_10collective13CollectiveMmaINS1_34MainloopSm90TmaGmmaWarpSpecializedILi4ENS5_IJNS4_1CILi2EEENSA_ILi1EEESC_EEENS1_35KernelTmaWarpSpecializedCooperativeEEENS5_IJNSA_ILi128EEESG_NSA_ILi64EEEEEENS_6half_tENS5_IJlSC_lEEESJ_SK_NS4_8TiledMMAINS4_8MMA_AtomIJNS4_4SM904GMMA26MMA_64x128x16_F32F16F16_SSILNSO_5MajorE0ELSQ_0ELNSO_7ScaleInE1ELSR_1EEEEEENS4_6LayoutISD_NS5_IJSC_NSA_ILi0EEESV_EEEEENS5_IJNS4_10UnderscoreESY_SY_EEEEENS4_13SM90_TMA_LOADENS4_14ComposedLayoutINS4_7SwizzleILi3ELi4ELi3EEENS4_18smem_ptr_flag_bitsILi16EEENSU_INS5_IJNSA_ILi8EEESH_EEENS5_IJSH_SC_EEEEEEEvNS4_8identityENS4_23SM90_TMA_LOAD_MULTICASTES1B_vS1C_EENS_8epilogue10collective6detail29Sm90TmaWarpSpecializedAdapterINS1G_15DefaultEpilogueISJ_SK_SK_NS1F_6thread17LinearCombinationISJ_Li1EffLNS1K_9ScaleType4KindE0ELNS_15FloatRoundStyleE2ESJ_EENS1_15EpilogueDefaultEEEEEvvEEEEvNT_6ParamsE,@"STO_CUDA_ENTRY STV_DEFAULT"
_ZN7cutlass13device_kernelINS_4gemm6kernel13GemmUniversalIN4cute5tupleIJiiiiEEENS1_10collective13CollectiveMmaINS1_34MainloopSm90TmaGmmaWarpSpecializedILi4ENS5_IJNS4_1CILi2EEENSA_ILi1EEESC_EEENS1_35KernelTmaWarpSpecializedCooperativeEEENS5_IJNSA_ILi128EEESG_NSA_ILi64EEEEEENS_6half_tENS5_IJlSC_lEEESJ_SK_NS4_8TiledMMAINS4_8MMA_AtomIJNS4_4SM904GMMA26MMA_64x128x16_F32F16F16_SSILNSO_5MajorE0ELSQ_0ELNSO_7ScaleInE1ELSR_1EEEEEENS4_6LayoutISD_NS5_IJSC_NSA_ILi0EEESV_EEEEENS5_IJNS4_10UnderscoreESY_SY_EEEEENS4_13SM90_TMA_LOADENS4_14ComposedLayoutINS4_7SwizzleILi3ELi4ELi3EEENS4_18smem_ptr_flag_bitsILi16EEENSU_INS5_IJNSA_ILi8EEESH_EEENS5_IJSH_SC_EEEEEEEvNS4_8identityENS4_23SM90_TMA_LOAD_MULTICASTES1B_vS1C_EENS_8epilogue10collective6detail29Sm90TmaWarpSpecializedAdapterINS1G_15DefaultEpilogueISJ_SK_SK_NS1F_6thread17LinearCombinationISJ_Li1EffLNS1K_9ScaleType4KindE0ELNS_15FloatRoundStyleE2ESJ_EENS1_15EpilogueDefaultEEEEEvvEEEEvNT_6ParamsE:
[----:B------:R-:W0:Y:S01]  /*0000*/  LDC R1, c[0x0][0x28] ;  /* 0x00000a00ff017b82 */ /* 0x000e220000000800 */
[----:B------:R-:W1:Y:S01]  /*0010*/  S2R R95, SR_TID.X ;  /* 0x00000000005f7919 */ /* 0x000e620000002100 */
[----:B------:R-:W-:Y:S01]  /*0020*/  ELECT P0, URZ, PT ;  /* 0x00000000003f782f */ /* 0x000fe20003800000 */
[----:B------:R-:W-:Y:S01]  /*0030*/  BSSY B0, `(.L_x_0) ;  /* 0x000000f000007945 */ /* 0x000fe20003800000 */
[--C-:B-1----:R-:W-:Y:S02]  /*0040*/  SHF.R.U32.HI R0, RZ, 0x5, R95.reuse ;  /* 0x00000005ff007819 */ /* 0x102fe4000001165f */
[----:B------:R-:W-:-:S03]  /*0050*/  SHF.R.U32.HI R6, RZ, 0x7, R95 ;  /* 0x00000007ff067819 */ /* 0x000fc6000001165f */
[----:B------:R-:W1:Y:S04]  /*0060*/  SHFL.IDX PT, R3, R0, RZ, 0x1f ;  /* 0x00001fff00037589 */ /* 0x000e6800000e0000 */
[----:B------:R2:W3:Y:S01]  /*0070*/  SHFL.IDX PT, R2, R6, RZ, 0x1f ;  /* 0x00001fff06027589 */ /* 0x0004e200000e0000 */
[----:B-1----:R-:W-:-:S13]  /*0080*/  ISETP.NE.OR P0, PT, R3, RZ, !P0 ;  /* 0x000000ff0300720c */ /* 0x002fda0004705670 */
[----:B0-23--:R-:W-:Y:S05]  /*0090*/  @P0 BRA `(.L_x_1) ;  /* 0x0000000000200947 */ /* 0x00dfea0003800000 */
[----:B------:R-:W-:Y:S02]  /*00a0*/  ULDC.64 UR4, c[0x0][0x198] ;  /* 0x0000660000047ab9 */ /* 0x000fe40000000a00 */
[----:B------:R-:W-:Y:S02]  /*00b0*/  UIADD3 UR6, UP0, UR4, 0xf0, URZ ;  /* 0x000000f004067890 */ /* 0x000fe4000ff1e03f */
[----:B------:R-:W-:Y:S02]  /*00c0*/  UIADD3 UR4, UP1, UR4, 0x1f0, URZ ;  /* 0x000001f004047890 */ /* 0x000fe4000ff3e03f */
[----:B------:R-:W-:Y:S02]  /*00d0*/  UIADD3.X UR7, URZ, UR5, URZ, UP0, !UPT ;  /* 0x000000053f077290 */ /* 0x000fe400087fe43f */
[----:B------:R-:W-:-:S07]  /*00e0*/  UIADD3.X UR5, URZ, UR5, URZ, UP1, !UPT ;  /* 0x000000053f057290 */ /* 0x000fce0008ffe43f */
[----:B------:R0:W-:Y:S02]  /*00f0*/  UTMACCTL.PF [UR6] ;  /* 0x00000000060079b9 */ /* 0x0001e40008040000 */
[----:B------:R0:W-:Y:S02]  /*0100*/  UTMACCTL.PF [UR4] ;  /* 0x00000000040079b9 */ /* 0x0001e40008040000 */
[----:B0-----:R-:W-:Y:S01]  /*0110*/  NOP ;  /* 0x0000000000007918 */ /* 0x001fe20000000000 */
.L_x_1:
[----:B------:R-:W-:Y:S05]  /*0120*/  BSYNC B0 ;  /* 0x0000000000007941 */ /* 0x000fea0003800000 */
.L_x_0:
[----:B------:R-:W0:Y:S02]  /*0130*/  SHFL.IDX PT, R5, R0, RZ, 0x1f ;  /* 0x00001fff00057589 */ /* 0x000e2400000e0000 */
[----:B0-----:R-:W-:-:S13]  /*0140*/  ISETP.NE.AND P0, PT, R5, RZ, PT ;  /* 0x000000ff0500720c */ /* 0x001fda0003f05270 */
[----:B------:R-:W-:Y:S05]  /*0150*/  @P0 BRA `(.L_x_2) ;  /* 0x0000000000580947 */ /* 0x000fea0003800000 */
[----:B------:R-:W0:Y:S01]  /*0160*/  S2UR UR8, SR_CgaCtaId ;  /* 0x00000000000879c3 */ /* 0x000e220000008800 */
[----:B------:R-:W-:Y:S01]  /*0170*/  UMOV UR4, 0x400 ;  /* 0x0000040000047882 */ /* 0x000fe20000000000 */
[----:B------:R-:W-:Y:S01]  /*0180*/  UMOV UR5, 0x1 ;  /* 0x0000000100057882 */ /* 0x000fe20000000000 */
[----:B------:R-:W-:Y:S01]  /*0190*/  UMOV UR6, 0x4 ;  /* 0x0000000400067882 */ /* 0x000fe20000000000 */
[----:B------:R-:W-:Y:S01]  /*01a0*/  ELECT P0, URZ, PT ;  /* 0x00000000003f782f */ /* 0x000fe20003800000 */
[----:B------:R-:W-:-:S04]  /*01b0*/  UIADD3 UR6, -UR6, 0x100000, URZ ;  /* 0x0010000006067890 */ /* 0x000fc8000fffe13f */
[----:B------:R-:W-:Y:S02]  /*01c0*/  USHF.L.U32 UR7, UR6, 0xb, URZ ;  /* 0x0000000b06077899 */ /* 0x000fe4000800063f */
[----:B------:R-:W-:Y:S02]  /*01d0*/  USHF.L.U32 UR6, UR6, 0x1, URZ ;  /* 0x0000000106067899 */ /* 0x000fe4000800063f */
[----:B0-----:R-:W-:Y:S02]  /*01e0*/  ULEA UR8, UR8, UR4, 0x18 ;  /* 0x0000000408087291 */ /* 0x001fe4000f8ec03f */
[----:B------:R-:W-:-:S04]  /*01f0*/  UIADD3 UR4, -UR5, 0x100000, URZ ;  /* 0x0010000005047890 */ /* 0x000fc8000fffe13f */
[----:B------:R-:W-:Y:S02]  /*0200*/  USHF.L.U32 UR5, UR4, 0xb, URZ ;  /* 0x0000000b04057899 */ /* 0x000fe4000800063f */
[----:B------:R-:W-:Y:S01]  /*0210*/  USHF.L.U32 UR4, UR4, 0x1, URZ ;  /* 0x0000000104047899 */ /* 0x000fe2000800063f */
[----:B------:R-:W0:Y:S11]  /*0220*/  FENCE.VIEW.ASYNC.S ;  /* 0x00000000000073c6 */ /* 0x000e360000000000 */
[----:B0-----:R0:W1:Y:S01]  /*0230*/  SYNCS.EXCH.64 URZ, [UR8], UR4 ;  /* 0x00000004083f75b2 */ /* 0x0010620008000100 */
[----:B------:R0:W2:Y:S01]  /*0240*/  SYNCS.EXCH.64 URZ, [UR8+0x20], UR6 ;  /* 0x00002006083f75b2 */ /* 0x0000a20008000100 */
[----:B------:R0:W3:Y:S01]  /*0250*/  SYNCS.EXCH.64 URZ, [UR8+0x8], UR4 ;  /* 0x00000804083f75b2 */ /* 0x0000e20008000100 */
[----:B------:R0:W4:Y:S01]  /*0260*/  SYNCS.EXCH.64 URZ, [UR8+0x28], UR6 ;  /* 0x00002806083f75b2 */ /* 0x0001220008000100 */
[----:B------:R0:W0:Y:S01]  /*0270*/  SYNCS.EXCH.64 URZ, [UR8+0x10], UR4 ;  /* 0x00001004083f75b2 */ /* 0x0000220008000100 */
[----:B------:R0:W0:Y:S01]  /*0280*/  SYNCS.EXCH.64 URZ, [UR8+0x30], UR6 ;  /* 0x00003006083f75b2 */ /* 0x0000220008000100 */
[----:B------:R0:W0:Y:S01]  /*0290*/  SYNCS.EXCH.64 URZ, [UR8+0x18], UR4 ;  /* 0x00001804083f75b2 */ /* 0x0000220008000100 */
[----:B------:R0:W0:Y:S01]  /*02a0*/  SYNCS.EXCH.64 URZ, [UR8+0x38], UR6 ;  /* 0x00003806083f75b2 */ /* 0x0000220008000100 */
[----:B------:R-:W-:Y:S01]  /*02b0*/  NOP ;  /* 0x0000000000007918 */ /* 0x000fe20000000000 */
.L_x_2:
[----:B------:R-:W-:Y:S01]  /*02c0*/  SHF.R.S32.HI R4, RZ, 0x1f, R95 ;  /* 0x0000001fff047819 */ /* 0x000fe2000001145f */
[----:B------:R-:W5:Y:S01]  /*02d0*/  SHFL.IDX PT, R0, R0, RZ, 0x1f ;  /* 0x00001fff00007589 */ /* 0x000f6200000e0000 */
[----:B0-----:R-:W0:Y:S01]  /*02e0*/  S2UR UR8, SR_CTAID.X ;  /* 0x00000000000879c3 */ /* 0x001e220000002500 */
[----:B------:R-:W-:Y:S02]  /*02f0*/  ELECT P0, URZ, PT ;  /* 0x00000000003f782f */ /* 0x000fe40003800000 */
[----:B------:R-:W-:Y:S01]  /*0300*/  LEA.HI R4, R4, R95, RZ, 0x7 ;  /* 0x0000005f04047211 */ /* 0x000fe200078f38ff */
[----:B------:R-:W-:Y:S01]  /*0310*/  ULDC UR4, c[0x0][0x150] ;  /* 0x0000540000047ab9 */ /* 0x000fe20000000800 */
[----:B------:R-:W-:Y:S01]  /*0320*/  SHF.R.S32.HI R10, RZ, 0x1f, R5 ;  /* 0x0000001fff0a7819 */ /* 0x000fe20000011405 */
[----:B------:R-:W-:Y:S01]  /*0330*/  NOP ;  /* 0x0000000000007918 */ /* 0x000fe20000000000 */
[----:B------:R-:W-:Y:S01]  /*0340*/  LOP3.LUT R4, R4, 0xffffff80, RZ, 0xc0, !PT ;  /* 0xffffff8004047812 */ /* 0x000fe200078ec0ff */
[----:B------:R-:W-:Y:S01]  /*0350*/  NOP ;  /* 0x0000000000007918 */ /* 0x000fe20000000000 */
[----:B------:R-:W-:Y:S01]  /*0360*/  LEA.HI R10, R10, R5, RZ, 0x2 ;  /* 0x000000050a0a7211 */ /* 0x000fe200078f10ff */
[----:B------:R-:W1:Y:S01]  /*0370*/  LDC R12, c[0x0][0x144] ;  /* 0x00005100ff0c7b82 */ /* 0x000e620000000800 */
[----:B------:R-:W-:Y:S01]  /*0380*/  IMAD.MOV.U32 R22, RZ, RZ, 0x1 ;  /* 0x00000001ff167424 */ /* 0x000fe200078e00ff */
[----:B------:R-:W-:Y:S01]  /*0390*/  ISETP.NE.AND P3, PT, R2, RZ, PT ;  /* 0x000000ff0200720c */ /* 0x000fe20003f65270 */
[----:B------:R-:W-:Y:S01]  /*03a0*/  IMAD.IADD R8, R95, 0x1, -R4 ;  /* 0x000000015f087824 */ /* 0x000fe200078e0a04 */
[----:B------:R-:W-:Y:S01]  /*03b0*/  LOP3.LUT R10, R10, 0x3ffffffc, RZ, 0xc0, !PT ;  /* 0x3ffffffc0a0a7812 */ /* 0x000fe200078ec0ff */
[----:B------:R-:W2:Y:S03]  /*03c0*/  S2R R4, SR_CTAID.Y ;  /* 0x0000000000047919 */ /* 0x000ea60000002600 */
[----:B------:R-:W-:Y:S01]  /*03d0*/  SHF.R.S32.HI R7, RZ, 0x1f, R8 ;  /* 0x0000001fff077819 */ /* 0x000fe20000011408 */
[----:B------:R-:W-:Y:S01]  /*03e0*/  IMAD.IADD R10, R5, 0x1, -R10 ;  /* 0x00000001050a7824 */ /* 0x000fe200078e0a0a */
[----:B------:R-:W3:Y:S02]  /*03f0*/  LDC R14, c[0x0][0x140] ;  /* 0x00005000ff0e7b82 */ /* 0x000ee40000000800 */
[----:B------:R-:W-:-:S02]  /*0400*/  LEA.HI R7, R7, R8, RZ, 0x3 ;  /* 0x0000000807077211 */ /* 0x000fc400078f18ff */
[----:B-----5:R-:W-:Y:S02]  /*0410*/  ISETP.NE.OR P0, PT, R0, RZ, !P0 ;  /* 0x000000ff0000720c */ /* 0x020fe40004705670 */
[--C-:B------:R-:W-:Y:S02]  /*0420*/  SHF.R.S32.HI R0, RZ, 0x3, R7.reuse ;  /* 0x00000003ff007819 */ /* 0x100fe40000011407 */
[----:B0-----:R-:W-:Y:S02]  /*0430*/  I2FP.F32.U32 R9, UR8 ;  /* 0x0000000800097c45 */ /* 0x001fe40008201000 */
[----:B------:R-:W-:-:S03]  /*0440*/  SHF.R.S32.HI R7, RZ, 0x1f, R7 ;  /* 0x0000001fff077819 */ /* 0x000fc60000011407 */
[----:B------:R-:W-:Y:S01]  /*0450*/  FMUL R11, R9, UR4 ;  /* 0x00000004090b7c20 */ /* 0x000fe20008400000 */
[----:B------:R-:W-:Y:S01]  /*0460*/  LEA.HI R7, R7, R0, RZ, 0x2 ;  /* 0x0000000007077211 */ /* 0x000fe200078f10ff */
[----:B------:R-:W-:Y:S01]  /*0470*/  ULDC UR4, c[0x0][0x154] ;  /* 0x0000550000047ab9 */ /* 0x000fe20000000800 */
[----:B------:R-:W0:Y:S01]  /*0480*/  LDC R9, c[0x0][0x148] ;  /* 0x00005200ff097b82 */ /* 0x000e220000000800 */
[----:B------:R-:W-:Y:S01]  /*0490*/  VOTEU.ALL UP0, P0 ;  /* 0x00000000003f7886 */ /* 0x000fe20000000000 */
[----:B------:R-:W-:Y:S01]  /*04a0*/  LOP3.LUT R7, R7, 0xfffffffc, RZ, 0xc0, !PT ;  /* 0xfffffffc07077812 */ /* 0x000fe200078ec0ff */
[----:B------:R-:W5:Y:S01]  /*04b0*/  F2I.U32.TRUNC.NTZ R11, R11 ;  /* 0x0000000b000b7305 */ /* 0x000f62000020f000 */
[----:B------:R-:W-:Y:S02]  /*04c0*/  VOTEU.ALL UP1, P0 ;  /* 0x00000000003f7886 */ /* 0x000fe40000020000 */
[----:B------:R-:W-:Y:S01]  /*04d0*/  @!UP0 UMOV UR6, 0x400 ;  /* 0x0000040000068882 */ /* 0x000fe20000000000 */
[----:B------:R-:W-:Y:S01]  /*04e0*/  IMAD.IADD R7, R0, 0x1, -R7 ;  /* 0x0000000100077824 */ /* 0x000fe200078e0a07 */
[----:B------:R-:W4:Y:S01]  /*04f0*/  @!UP0 S2UR UR7, SR_CgaCtaId ;  /* 0x00000000000789c3 */ /* 0x000f220000008800 */
[----:B------:R-:W-:-:S02]  /*0500*/  SHF.R.S32.HI R0, RZ, 0x1f, R3 ;  /* 0x0000001fff007819 */ /* 0x000fc40000011403 */
[----:B------:R-:W-:Y:S01]  /*0510*/  IMAD R10, R10, 0x4, R7 ;  /* 0x000000040a0a7824 */ /* 0x000fe200078e0207 */
[----:B--2---:R-:W-:Y:S02]  /*0520*/  I2FP.F32.U32 R13, R4 ;  /* 0x00000004000d7245 */ /* 0x004fe40000201000 */
[----:B------:R-:W-:Y:S01]  /*0530*/  LEA.HI R0, R0, R3, RZ, 0x2 ;  /* 0x0000000300007211 */ /* 0x000fe200078f10ff */
[C---:B------:R-:W-:Y:S01]  /*0540*/  IMAD.SHL.U32 R19, R10.reuse, 0x4, RZ ;  /* 0x000000040a137824 */ /* 0x040fe200078e00ff */
[----:B------:R-:W-:Y:S01]  /*0550*/  LEA.HI R7, R10, R10, RZ, 0x1 ;  /* 0x0000000a0a077211 */ /* 0x000fe200078f08ff */
[----:B------:R-:W-:Y:S01]  /*0560*/  FMUL R13, R13, UR4 ;  /* 0x000000040d0d7c20 */ /* 0x000fe20008400000 */
[----:B-----5:R-:W-:Y:S01]  /*0570*/  IMAD.MOV R15, RZ, RZ, -R11 ;  /* 0x000000ffff0f7224 */ /* 0x020fe200078e0a0b */
[----:B------:R-:W-:Y:S01]  /*0580*/  LOP3.LUT R0, R0, 0xfffffffc, RZ, 0xc0, !PT ;  /* 0xfffffffc00007812 */ /* 0x000fe200078ec0ff */
[----:B------:R-:W-:Y:S01]  /*0590*/  UMOV UR4, 0x20 ;  /* 0x0000002000047882 */ /* 0x000fe20000000000 */
[----:B------:R-:W-:Y:S01]  /*05a0*/  LOP3.LUT R11, R7, 0xfffffffe, RZ, 0xc0, !PT ;  /* 0xfffffffe070b7812 */ /* 0x000fe200078ec0ff */
[----:B-1----:R-:W-:Y:S01]  /*05b0*/  IMAD R7, R12, R15, UR8 ;  /* 0x000000080c077e24 */ /* 0x002fe2000f8e020f */
[----:B------:R-:W1:Y:S01]  /*05c0*/  F2I.U32.TRUNC.NTZ R13, R13 ;  /* 0x0000000d000d7305 */ /* 0x000e62000020f000 */
[----:B------:R-:W-:Y:S01]  /*05d0*/  IMAD.IADD R3, R3, 0x1, -R0 ;  /* 0x0000000103037824 */ /* 0x000fe200078e0a00 */
[C---:B------:R-:W-:Y:S01]  /*05e0*/  LOP3.LUT R19, R10.reuse, 0xc, R19, 0x78, !PT ;  /* 0x0000000c0a137812 */ /* 0x040fe200078e7813 */
[----:B------:R-:W-:Y:S01]  /*05f0*/  IMAD.IADD R12, R10, 0x1, -R11 ;  /* 0x000000010a0c7824 */ /* 0x000fe200078e0a0b */
[----:B------:R-:W-:-:S04]  /*0600*/  @!UP0 UIADD3 UR4, -UR4, 0x100000, URZ ;  /* 0x0010000004048890 */ /* 0x000fc8000fffe13f */
[----:B------:R-:W-:Y:S02]  /*0610*/  @!UP0 USHF.L.U32 UR5, UR4, 0xb, URZ ;  /* 0x0000000b04058899 */ /* 0x000fe4000800063f */
[----:B------:R-:W-:Y:S01]  /*0620*/  @!UP0 USHF.L.U32 UR4, UR4, 0x1, URZ ;  /* 0x0000000104048899 */ /* 0x000fe2000800063f */
[----:B---3--:R-:W-:Y:S02]  /*0630*/  ISETP.EQ.U32.AND P2, PT, R14, 0x1, PT ;  /* 0x000000010e00780c */ /* 0x008fe40003f42070 */
[C---:B------:R-:W-:Y:S02]  /*0640*/  ISETP.NE.AND P1, PT, R3.reuse, 0x3, PT ;  /* 0x000000030300780c */ /* 0x040fe40003f25270 */
[----:B------:R-:W-:Y:S01]  /*0650*/  ISETP.NE.AND P4, PT, R12, R7, PT ;  /* 0x000000070c00720c */ /* 0x000fe20003f85270 */
[----:B----4-:R-:W-:Y:S01]  /*0660*/  @!UP0 ULEA UR6, UR7, UR6, 0x18 ;  /* 0x0000000607068291 */ /* 0x010fe2000f8ec03f */
[----:B------:R-:W-:Y:S01]  /*0670*/  ISETP.EQ.OR P1, PT, R3, RZ, !P1 ;  /* 0x000000ff0300720c */ /* 0x000fe20004f22670 */
[----:B------:R-:W-:Y:S01]  /*0680*/  VOTEU.ALL UP0, P0 ;  /* 0x00000000003f7886 */ /* 0x000fe20000000000 */
[----:B------:R-:W-:Y:S01]  /*0690*/  LOP3.LUT P0, RZ, R8, 0x7, RZ, 0xc0, !PT ;  /* 0x0000000708ff7812 */ /* 0x000fe2000780c0ff */
[C---:B------:R-:W-:Y:S01]  /*06a0*/  VIADD R8, R2.reuse, 0xffffffff ;  /* 0xffffffff02087836 */ /* 0x040fe20000000000 */
[----:B------:R-:W-:Y:S01]  /*06b0*/  ISETP.EQ.AND P1, PT, R2, RZ, P1 ;  /* 0x000000ff0200720c */ /* 0x000fe20000f22270 */
[----:B-1----:R-:W-:Y:S01]  /*06c0*/  IMAD.MOV R23, RZ, RZ, -R13 ;  /* 0x000000ffff177224 */ /* 0x002fe200078e0a0d */
[----:B------:R-:W-:-:S02]  /*06d0*/  ISETP.LT.U32.AND P0, PT, R19, 0x2, !P0 ;  /* 0x000000021300780c */ /* 0x000fc40004701070 */
[----:B------:R-:W-:Y:S01]  /*06e0*/  ISETP.GE.U32.AND P6, PT, R8, 0x2, PT ;  /* 0x000000020800780c */ /* 0x000fe20003fc6070 */
[----:B0-----:R-:W-:Y:S01]  /*06f0*/  IMAD R11, R9, R23, R4 ;  /* 0x00000017090b7224 */ /* 0x001fe200078e0204 */
[----:B------:R-:W-:Y:S01]  /*0700*/  SEL R18, RZ, 0x1, !P1 ;  /* 0x00000001ff127807 */ /* 0x000fe20004800000 */
[----:B------:R-:W0:Y:S02]  /*0710*/  FENCE.VIEW.ASYNC.S ;  /* 0x00000000000073c6 */ /* 0x000e240000000000 */
[----:B0-----:R0:W1:Y:S01]  /*0720*/  @!UP0 SYNCS.EXCH.64 URZ, [UR6+0x50], UR4 ;  /* 0x00005004063f85b2 */ /* 0x0010620008000100 */
[----:B------:R-:W-:Y:S02]  /*0730*/  @P4 LEA.HI R0, R19, R19, RZ, 0x1 ;  /* 0x0000001313004211 */ /* 0x000fe400078f08ff */
[----:B------:R-:W-:Y:S02]  /*0740*/  SEL R18, R18, 0x2, P6 ;  /* 0x0000000212127807 */ /* 0x000fe40003000000 */
[----:B------:R-:W-:-:S04]  /*0750*/  @P4 SHF.R.S32.HI R0, RZ, 0x1, R0 ;  /* 0x00000001ff004819 */ /* 0x000fc80000011400 */
[----:B------:R-:W-:Y:S02]  /*0760*/  @P4 ISETP.NE.AND P5, PT, R0, R11, PT ;  /* 0x0000000b0000420c */ /* 0x000fe40003fa5270 */
[----:B------:R-:W-:Y:S02]  /*0770*/  SEL R11, RZ, 0x1, !P0 ;  /* 0x00000001ff0b7807 */ /* 0x000fe40004000000 */
[----:B------:R-:W-:Y:S02]  /*0780*/  @P4 SEL R22, RZ, 0x1, P5 ;  /* 0x00000001ff164807 */ /* 0x000fe40002800000 */
[----:B------:R-:W-:Y:S01]  /*0790*/  LOP3.LUT R0, R95, 0x7f, RZ, 0xc0, !PT ;  /* 0x0000007f5f007812 */ /* 0x000fe200078ec0ff */
[----:B------:R0:W2:Y:S01]  /*07a0*/  @!UP1 SYNCS.EXCH.64 URZ, [UR6+0x58], UR4 ;  /* 0x00005804063f95b2 */ /* 0x0000a20008000100 */
[----:B------:R-:W-:Y:S01]  /*07b0*/  LOP3.LUT R22, R22, R11, RZ, 0xc0, !PT ;  /* 0x0000000b16167212 */ /* 0x000fe200078ec0ff */
[----:B------:R-:W-:Y:S01]  /*07c0*/  NOP ;  /* 0x0000000000007918 */ /* 0x000fe20000000000 */
[----:B------:R-:W-:Y:S05]  /*07d0*/  @!P2 BRA `(.L_x_3) ;  /* 0x000000000008a947 */ /* 0x000fea0003800000 */
[----:B-12---:R-:W-:Y:S01]  /*07e0*/  UCGABAR_ARV ;  /* 0x00000000000079c7 */ /* 0x006fe20008000000 */
[----:B------:R-:W-:Y:S05]  /*07f0*/  BRA `(.L_x_4) ;  /* 0x0000000000047947 */ /* 0x000fea0003800000 */
.L_x_3:
[----:B-12---:R-:W-:Y:S01]  /*0800*/  NOP ;  /* 0x0000000000007918 */ /* 0x006fe20000000000 */
.L_x_4:
[----:B------:R-:W1:Y:S01]  /*0810*/  LDC R2, c[0x0][0x65c] ;  /* 0x00019700ff027b82 */ /* 0x000e620000000800 */
[----:B------:R-:W-:Y:S02]  /*0820*/  IMAD.U32 R10, RZ, RZ, UR8 ;  /* 0x00000008ff0a7e24 */ /* 0x000fe4000f8e00ff */
[----:B------:R-:W-:Y:S01]  /*0830*/  IMAD.MOV.U32 R11, RZ, RZ, RZ ;  /* 0x000000ffff0b7224 */ /* 0x000fe200078e00ff */
[----:B-1----:R-:W-:-:S04]  /*0840*/  ISETP.NE.AND P1, PT, R2, 0x1, PT ;  /* 0x000000010200780c */ /* 0x002fc80003f25270 */
[----:B------:R-:W-:-:S09]  /*0850*/  P2R R5, PR, RZ, 0x2 ;  /* 0x00000002ff057803 */ /* 0x000fd20000000000 */
[----:B------:R-:W1:Y:S01]  /*0860*/  @P1 LDC R17, c[0x0][0x10] ;  /* 0x00000400ff111b82 */ /* 0x000e620000000800 */
[----:B------:R-:W-:Y:S02]  /*0870*/  @P1 IMAD.MOV.U32 R5, RZ, RZ, RZ ;  /* 0x000000ffff051224 */ /* 0x000fe400078e00ff */
[----:B------:R-:W-:-:S05]  /*0880*/  @P1 IMAD.MOV.U32 R15, RZ, RZ, RZ ;  /* 0x000000ffff0f1224 */ /* 0x000fca00078e00ff */
[----:B------:R-:W2:Y:S01]  /*0890*/  @!P1 LDC R13, c[0x0][0xc] ;  /* 0x00000300ff0d9b82 */ /* 0x000ea20000000800 */
[----:B0-----:R-:W-:Y:S01]  /*08a0*/  ULDC UR4, c[0x0][0xc] ;  /* 0x0000030000047ab9 */ /* 0x001fe20000000800 */
[----:B------:R-:W-:Y:S01]  /*08b0*/  ULDC UR5, c[0x0][0x10] ;  /* 0x0000040000057ab9 */ /* 0x000fe20000000800 */
[----:B------:R-:W-:Y:S01]  /*08c0*/  ULDC UR6, c[0x0][0x14] ;  /* 0x0000050000067ab9 */ /* 0x000fe20000000800 */
[----:B------:R-:W-:-:S04]  /*08d0*/  UIMAD.WIDE.U32 UR4, UR4, UR5, URZ ;  /* 0x00000005040472a5 */ /* 0x000fc8000f8e003f */
[----:B------:R-:W-:Y:S02]  /*08e0*/  UIMAD.WIDE.U32 UR36, UR4, UR6, URZ ;  /* 0x00000006042472a5 */ /* 0x000fe4000f8e003f */
[----:B------:R-:W-:-:S04]  /*08f0*/  UIMAD UR42, UR5, UR6, URZ ;  /* 0x00000006052a72a4 */ /* 0x000fc8000f8e023f */
[----:B------:R-:W-:Y:S01]  /*0900*/  UIADD3 UR42, UR37, UR42, URZ ;  /* 0x0000002a252a7290 */ /* 0x000fe2000fffe03f */
[----:B-1----:R-:W-:-:S04]  /*0910*/  @P1 IMAD.WIDE.U32 R16, R17, UR8, R4 ;  /* 0x0000000811101c25 */ /* 0x002fc8000f8e0004 */
[----:B------:R-:W-:Y:S02]  /*0920*/  @P1 IMAD.IADD R17, R17, 0x1, R15 ;  /* 0x0000000111111824 */ /* 0x000fe400078e020f */
[----:B--2---:R-:W-:-:S04]  /*0930*/  @!P1 IMAD.WIDE.U32 R10, R4, R13, R10 ;  /* 0x0000000d040a9225 */ /* 0x004fc800078e000a */
[----:B------:R-:W-:Y:S02]  /*0940*/  @!P1 IMAD.MOV.U32 R16, RZ, RZ, R10 ;  /* 0x000000ffff109224 */ /* 0x000fe400078e000a */
[----:B------:R-:W-:Y:S01]  /*0950*/  @!P1 IMAD.MOV.U32 R17, RZ, RZ, R11 ;  /* 0x000000ffff119224 */ /* 0x000fe200078e000b */
[----:B------:R-:W-:Y:S06]  /*0960*/  @!P2 BRA `(.L_x_5) ;  /* 0x00000000000ca947 */ /* 0x000fec0003800000 */
[----:B------:R-:W-:Y:S01]  /*0970*/  UCGABAR_WAIT ;  /* 0x0000000000007dc7 */ /* 0x000fe20008000000 */
[----:B------:R-:W-:Y:S01]  /*0980*/  CCTL.IVALL ;  /* 0x00000000ff00798f */ /* 0x000fe20002000000 */
[----:B------:R-:W-:Y:S05]  /*0990*/  BRA `(.L_x_6) ;  /* 0x0000000000047947 */ /* 0x000fea0003800000 */
.L_x_5:
[----:B------:R-:W-:Y:S06]  /*09a0*/  BAR.SYNC.DEFER_BLOCKING 0x0 ;  /* 0x0000000000007b1d */ /* 0x000fec0000010000 */
.L_x_6:
[----:B------:R-:W-:Y:S05]  /*09b0*/  @!P3 BRA `(.L_x_7) ;  /* 0x0000005c0098b947 */ /* 0x000fea0003800000 */
[----:B------:R-:W-:-:S13]  /*09c0*/  ISETP.GT.U32.AND P0, PT, R8, 0x1, PT ;  /* 0x000000010800780c */ /* 0x000fda0003f04070 */
[----:B------:R-:W-:Y:S05]  /*09d0*/  @P0 EXIT ;  /* 0x000000000000094d */ /* 0x000fea0003800000 */
[----:B------:R-:W-:Y:S01]  /*09e0*/  ULDC.64 UR4, c[0x0][0x650] ;  /* 0x0001940000047ab9 */ /* 0x000fe20000000a00 */
[----:B------:R-:W-:Y:S01]  /*09f0*/  PRMT R3, RZ, 0x7610, R3 ;  /* 0x00007610ff037816 */ /* 0x000fe20000000003 */
[----:B------:R-:W-:Y:S01]  /*0a00*/  IMAD.MOV.U32 R103, RZ, RZ, -0x1 ;  /* 0xffffffffff677424 */ /* 0x000fe200078e00ff */
[----:B------:R-:W-:Y:S01]  /*0a10*/  ISETP.GE.U32.AND P0, PT, R16, UR4, PT ;  /* 0x0000000410007c0c */ /* 0x000fe2000bf06070 */
[----:B------:R-:W-:Y:S02]  /*0a20*/  IMAD.MOV.U32 R100, RZ, RZ, -0x1 ;  /* 0xffffffffff647424 */ /* 0x000fe400078e00ff */
[----:B------:R-:W-:Y:S01]  /*0a30*/  IMAD.MOV.U32 R101, RZ, RZ, -0x1 ;  /* 0xffffffffff657424 */ /* 0x000fe200078e00ff */
[----:B------:R-:W-:-:S13]  /*0a40*/  ISETP.GE.U32.AND.EX P0, PT, R17, UR5, PT, P0 ;  /* 0x0000000511007c0c */ /* 0x000fda000bf06100 */
[----:B------:R-:W-:Y:S05]  /*0a50*/  @P0 BRA `(.L_x_8) ;  /* 0x0000000400280947 */ /* 0x000fea0003800000 */
[----:B------:R-:W0:Y:S01]  /*0a60*/  LDC.64 R24, c[0x0][0x628] ;  /* 0x00018a00ff187b82 */ /* 0x000e220000000a00 */
[----:B------:R-:W-:Y:S02]  /*0a70*/  IMAD.MOV.U32 R10, RZ, RZ, R16 ;  /* 0x000000ffff0a7224 */ /* 0x000fe400078e0010 */
[----:B------:R-:W-:-:S05]  /*0a80*/  IMAD.MOV.U32 R11, RZ, RZ, R17 ;  /* 0x000000ffff0b7224 */ /* 0x000fca00078e0011 */
[----:B------:R-:W1:Y:S08]  /*0a90*/  LDC R8, c[0x0][0x630] ;  /* 0x00018c00ff087b82 */ /* 0x000e700000000800 */
[----:B------:R-:W2:Y:S01]  /*0aa0*/  LDC.64 R26, c[0x0][0x620] ;  /* 0x00018800ff1a7b82 */ /* 0x000ea20000000a00 */
[----:B0-----:R-:W-:-:S04]  /*0ab0*/  ISETP.NE.U32.AND P0, PT, R24, RZ, PT ;  /* 0x000000ff1800720c */ /* 0x001fc80003f05070 */
[----:B------:R-:W-:-:S13]  /*0ac0*/  ISETP.NE.AND.EX P0, PT, R25, RZ, PT, P0 ;  /* 0x000000ff1900720c */ /* 0x000fda0003f05300 */
[----:B-12---:R-:W-:Y:S05]  /*0ad0*/  @!P0 BRA `(.L_x_9) ;  /* 0x0000000000288947 */ /* 0x006fea0003800000 */
[----:B------:R-:W0:Y:S02]  /*0ae0*/  LDC R3, c[0x0][0x634] ;  /* 0x00018d00ff037b82 */ /* 0x000e240000000800 */
[----:B0-----:R-:W-:-:S05]  /*0af0*/  IADD3 R3, P0, R16, R3, RZ ;  /* 0x0000000310037210 */ /* 0x001fca0007f1e0ff */
[----:B------:R-:W-:-:S04]  /*0b00*/  IMAD.X R21, RZ, RZ, R17, P0 ;  /* 0x000000ffff157224 */ /* 0x000fc800000e0611 */
[----:B------:R-:W-:-:S04]  /*0b10*/  IMAD.WIDE.U32 R10, R21, R24, RZ ;  /* 0x00000018150a7225 */ /* 0x000fc800078e00ff */
[----:B------:R-:W-:-:S04]  /*0b20*/  IMAD.WIDE.U32 R12, P0, R3, R25, R10 ;  /* 0x00000019030c7225 */ /* 0x000fc8000780000a */
[----:B------:R-:W-:-:S04]  /*0b30*/  IMAD.WIDE.U32 R10, R3, R24, RZ ;  /* 0x00000018030a7225 */ /* 0x000fc800078e00ff */
[----:B------:R-:W-:Y:S01]  /*0b40*/  IMAD.X R15, RZ, RZ, RZ, P0 ;  /* 0x000000ffff0f7224 */ /* 0x000fe200000e06ff */
[----:B------:R-:W-:Y:S01]  /*0b50*/  IADD3 RZ, P0, R11, R12, RZ ;  /* 0x0000000c0bff7210 */ /* 0x000fe20007f1e0ff */
[----:B------:R-:W-:-:S04]  /*0b60*/  IMAD.MOV.U32 R14, RZ, RZ, R13 ;  /* 0x000000ffff0e7224 */ /* 0x000fc800078e000d */
[----:B------:R-:W-:-:S08]  /*0b70*/  IMAD.WIDE.U32.X R10, R21, R25, R14, P0 ;  /* 0x00000019150a7225 */ /* 0x000fd000000e040e */
.L_x_9:
[----:B------:R-:W0:Y:S01]  /*0b80*/  LDC.64 R30, c[0x0][0x640] ;  /* 0x00019000ff1e7b82 */ /* 0x000e220000000a00 */
[-CC-:B------:R-:W-:Y:S02]  /*0b90*/  SHF.R.U64 R101, R10, R8.reuse, R11.reuse ;  /* 0x000000080a657219 */ /* 0x180fe4000000120b */
[----:B------:R-:W-:Y:S02]  /*0ba0*/  SHF.R.U32.HI R3, RZ, R8, R11 ;  /* 0x00000008ff037219 */ /* 0x000fe4000001160b */
[----:B------:R-:W-:-:S03]  /*0bb0*/  IADD3 R5, P0, RZ, -R101, RZ ;  /* 0x80000065ff057210 */ /* 0x000fc60007f1e0ff */
[----:B------:R-:W1:Y:S02]  /*0bc0*/  LDC R12, c[0x0][0x618] ;  /* 0x00018600ff0c7b82 */ /* 0x000e640000000800 */
[----:B------:R-:W-:Y:S02]  /*0bd0*/  IMAD.X R3, RZ, RZ, ~R3, P0 ;  /* 0x000000ffff037224 */ /* 0x000fe400000e0e03 */
[----:B------:R-:W-:-:S04]  /*0be0*/  IMAD.WIDE.U32 R10, R5, R26, R16 ;  /* 0x0000001a050a7225 */ /* 0x000fc800078e0010 */
[----:B------:R-:W2:Y:S01]  /*0bf0*/  LDC R20, c[0x0][0x608] ;  /* 0x00018200ff147b82 */ /* 0x000ea20000000800 */
[----:B------:R-:W-:Y:S02]  /*0c00*/  IMAD R8, R3, R26, RZ ;  /* 0x0000001a03087224 */ /* 0x000fe400078e02ff */
[----:B------:R-:W-:Y:S02]  /*0c10*/  IMAD.MOV.U32 R3, RZ, RZ, -0x1 ;  /* 0xffffffffff037424 */ /* 0x000fe400078e00ff */
[----:B------:R-:W-:Y:S02]  /*0c20*/  IMAD R5, R5, R27, R8 ;  /* 0x0000001b05057224 */ /* 0x000fe400078e0208 */
[----:B------:R-:W-:Y:S01]  /*0c30*/  IMAD R26, R9, R23, R4 ;  /* 0x00000017091a7224 */ /* 0x000fe200078e0204 */
[----:B------:R-:W3:Y:S01]  /*0c40*/  LDC R28, c[0x0][0x658] ;  /* 0x00019600ff1c7b82 */ /* 0x000ee20000000800 */
[----:B------:R-:W-:Y:S01]  /*0c50*/  IMAD.IADD R5, R11, 0x1, R5 ;  /* 0x000000010b057824 */ /* 0x000fe200078e0205 */
[----:B0-----:R-:W-:Y:S01]  /*0c60*/  ISETP.NE.U32.AND P0, PT, R30, RZ, PT ;  /* 0x000000ff1e00720c */ /* 0x001fe20003f05070 */
[----:B------:R-:W-:-:S03]  /*0c70*/  IMAD.MOV.U32 R23, RZ, RZ, 0x1 ;  /* 0x00000001ff177424 */ /* 0x000fc600078e00ff */
[----:B------:R-:W-:Y:S02]  /*0c80*/  ISETP.NE.AND.EX P0, PT, R31, RZ, PT, P0 ;  /* 0x000000ff1f00720c */ /* 0x000fe40003f05300 */
[----:B------:R-:W0:Y:S01]  /*0c90*/  LDC R24, c[0x0][0x600] ;  /* 0x00018000ff187b82 */ /* 0x000e220000000800 */
[-CC-:B-1----:R-:W-:Y:S02]  /*0ca0*/  SHF.R.U64 R14, R10, R12.reuse, R5.reuse ;  /* 0x0000000c0a0e7219 */ /* 0x182fe40000001205 */
[----:B------:R-:W-:-:S05]  /*0cb0*/  SHF.R.U32.HI R5, RZ, R12, R5 ;  /* 0x0000000cff057219 */ /* 0x000fca0000011605 */
[----:B------:R-:W1:Y:S01]  /*0cc0*/  LDC R15, c[0x0][0x648] ;  /* 0x00019200ff0f7b82 */ /* 0x000e620000000800 */
[-CC-:B--2---:R-:W-:Y:S02]  /*0cd0*/  SHF.R.U64 R27, R14, R20.reuse, R5.reuse ;  /* 0x000000140e1b7219 */ /* 0x184fe40000001205 */
[----:B------:R-:W-:-:S05]  /*0ce0*/  SHF.R.U32.HI R5, RZ, R20, R5 ;  /* 0x00000014ff057219 */ /* 0x000fca0000011605 */
[----:B------:R-:W2:Y:S01]  /*0cf0*/  LDC R21, c[0x0][0x638] ;  /* 0x00018e00ff157b82 */ /* 0x000ea20000000800 */
[-CC-:B---3--:R-:W-:Y:S02]  /*0d00*/  SHF.R.U64 R20, R27, R28.reuse, R5.reuse ;  /* 0x0000001c1b147219 */ /* 0x188fe40000001205 */
[-C--:B------:R-:W-:Y:S02]  /*0d10*/  SHF.L.U32 R3, R3, R28.reuse, RZ ;  /* 0x0000001c03037219 */ /* 0x080fe400000006ff */
[----:B------:R-:W-:Y:S01]  /*0d20*/  SHF.R.U32.HI R5, RZ, R28, R5 ;  /* 0x0000001cff057219 */ /* 0x000fe20000011605 */
[----:B------:R-:W-:Y:S01]  /*0d30*/  IMAD.MOV.U32 R4, RZ, RZ, R20 ;  /* 0x000000ffff047224 */ /* 0x000fe200078e0014 */
[----:B------:R-:W-:Y:S01]  /*0d40*/  LOP3.LUT R12, RZ, R3, RZ, 0x33, !PT ;  /* 0x00000003ff0c7212 */ /* 0x000fe200078e33ff */
[----:B------:R-:W3:Y:S01]  /*0d50*/  LDC R25, c[0x0][0x610] ;  /* 0x00018400ff197b82 */ /* 0x000ee20000000800 */
[----:B------:R-:W-:Y:S05]  /*0d60*/  @!P0 BRA `(.L_x_10) ;  /* 0x0000000000288947 */ /* 0x000fea0003800000 */
[----:B------:R-:W4:Y:S02]  /*0d70*/  LDC R3, c[0x0][0x64c] ;  /* 0x00019300ff037b82 */ /* 0x000f240000000800 */
[----:B----4-:R-:W-:-:S05]  /*0d80*/  IADD3 R3, P0, R20, R3, RZ ;  /* 0x0000000314037210 */ /* 0x010fca0007f1e0ff */
        /* <DEDUP_REMOVED lines=8> */
.L_x_10:
[----:B-1----:R-:W-:Y:S01]  /*0e10*/  SHF.R.U64 R4, R4, R15, R5 ;  /* 0x0000000f04047219 */ /* 0x002fe20000001205 */
[----:B0-----:R-:W-:Y:S01]  /*0e20*/  VIADD R5, R24, 0xffffffff ;  /* 0xffffffff18057836 */ /* 0x001fe20000000000 */
[----:B------:R-:W-:Y:S02]  /*0e30*/  SHF.L.U32 R3, R23, R28, RZ ;  /* 0x0000001c17037219 */ /* 0x000fe400000006ff */
[----:B------:R-:W-:Y:S01]  /*0e40*/  LOP3.LUT R12, R27, R12, RZ, 0xc0, !PT ;  /* 0x0000000c1b0c7212 */ /* 0x000fe200078ec0ff */
[----:B------:R-:W-:Y:S01]  /*0e50*/  IMAD.MOV R8, RZ, RZ, -R4 ;  /* 0x000000ffff087224 */ /* 0x000fe200078e0a04 */
[----:B------:R-:W-:-:S03]  /*0e60*/  SEL R7, R7, R26, !P1 ;  /* 0x0000001a07077207 */ /* 0x000fc60004800000 */
[----:B------:R-:W-:Y:S01]  /*0e70*/  IMAD R12, R3, R4, R12 ;  /* 0x00000004030c7224 */ /* 0x000fe200078e020c */
[----:B------:R-:W-:Y:S01]  /*0e80*/  LOP3.LUT R4, R14, R5, RZ, 0xc0, !PT ;  /* 0x000000050e047212 */ /* 0x000fe200078ec0ff */
[----:B--2---:R-:W-:Y:S02]  /*0e90*/  IMAD R3, R8, R21, R20 ;  /* 0x0000001508037224 */ /* 0x004fe400078e0214 */
[----:B---3--:R-:W-:Y:S02]  /*0ea0*/  IMAD R7, R12, R25, R7 ;  /* 0x000000190c077224 */ /* 0x008fe400078e0207 */
[----:B------:R-:W-:Y:S02]  /*0eb0*/  IMAD.MOV.U32 R5, RZ, RZ, 0x1 ;  /* 0x00000001ff057424 */ /* 0x000fe400078e00ff */
[----:B------:R-:W-:-:S03]  /*0ec0*/  IMAD R4, R3, R24, R4 ;  /* 0x0000001803047224 */ /* 0x000fc600078e0204 */
[----:B------:R-:W-:Y:S02]  /*0ed0*/  PRMT R3, R5, 0x7610, R3 ;  /* 0x0000761005037816 */ /* 0x000fe40000000003 */
[----:B------:R-:W-:Y:S02]  /*0ee0*/  SEL R100, R4, R7, !P1 ;  /* 0x0000000704647207 */ /* 0x000fe40004800000 */
[----:B------:R-:W-:-:S07]  /*0ef0*/  SEL R103, R7, R4, !P1 ;  /* 0x0000000407677207 */ /* 0x000fce0004800000 */
.L_x_8:
[----:B------:R-:W-:-:S08]  /*0f00*/  NOP ;  /* 0x0000000000007918 */ /* 0x000fd00000000000 */
[----:B------:R-:W0:Y:S02]  /*0f10*/  USETMAXREG.TRY_ALLOC.CTAPOOL UP0, 0xe8 ;  /* 0x000000e8000079c8 */ /* 0x000e240008000600 */
[----:B0-----:R-:W-:-:S13]  /*0f20*/  PLOP3.LUT P0, PT, PT, PT, UP0, 0x80, 0x0 ;  /* 0x000000000000781c */ /* 0x001fda0003f0f008 */
[----:B------:R-:W-:Y:S05]  /*0f30*/  @!P0 BRA `(.L_x_8) ;  /* 0xfffffffc00f08947 */ /* 0x000fea000383ffff */
[----:B------:R-:W-:Y:S01]  /*0f40*/  ULDC.64 UR4, c[0x0][0x598] ;  /* 0x0001660000047ab9 */ /* 0x000fe20000000a00 */
[----:B------:R-:W-:Y:S01]  /*0f50*/  ULDC.64 UR38, c[0x0][0x208] ;  /* 0x0000820000267ab9 */ /* 0x000fe20000000a00 */
[----:B------:R-:W-:-:S04]  /*0f60*/  ISETP.NE.U32.AND P0, PT, RZ, UR4, PT ;  /* 0x00000004ff007c0c */ /* 0x000fc8000bf05070 */
[----:B------:R-:W-:-:S13]  /*0f70*/  ISETP.NE.AND.EX P0, PT, RZ, UR5, PT, P0 ;  /* 0x00000005ff007c0c */ /* 0x000fda000bf05300 */
[----:B------:R-:W-:Y:S05]  /*0f80*/  @!P0 BRA `(.L_x_11) ;  /* 0x00000000001c8947 */ /* 0x000fea0003800000 */
[----:B------:R-:W0:Y:S02]  /*0f90*/  LDC.64 R4, c[0x0][0x598] ;  /* 0x00016600ff047b82 */ /* 0x000e240000000a00 */
[----:B0-----:R-:W2:Y:S02]  /*0fa0*/  LDG.E.64 R4, desc[UR38][R4.64] ;  /* 0x0000002604047981 */ /* 0x001ea4000c1e1b00 */
[----:B--2---:R-:W-:-:S04]  /*0fb0*/  ISETP.NE.U32.AND P0, PT, R4, RZ, PT ;  /* 0x000000ff0400720c */ /* 0x004fc80003f05070 */
[----:B------:R-:W-:-:S13]  /*0fc0*/  ISETP.NE.AND.EX P0, PT, R5, RZ, PT, P0 ;  /* 0x000000ff0500720c */ /* 0x000fda0003f05300 */
[----:B------:R-:W-:Y:S05]  /*0fd0*/  @!P0 BRA `(.L_x_11) ;  /* 0x0000000000088947 */ /* 0x000fea0003800000 */
[----:B------:R0:W5:Y:S01]  /*0fe0*/  LD.E R23, desc[UR38][R4.64] ;  /* 0x0000002604177980 */ /* 0x000162000c101900 */
[----:B------:R-:W-:Y:S05]  /*0ff0*/  BRA `(.L_x_12) ;  /* 0x0000000000247947 */ /* 0x000fea0003800000 */
.L_x_11:
[----:B------:R-:W-:Y:S02]  /*1000*/  ULDC.64 UR4, c[0x0][0x588] ;  /* 0x0001620000047ab9 */ /* 0x000fe40000000a00 */
[----:B------:R-:W-:-:S04]  /*1010*/  ISETP.NE.U32.AND P0, PT, RZ, UR4, PT ;  /* 0x00000004ff007c0c */ /* 0x000fc8000bf05070 */
[----:B------:R-:W-:-:S13]  /*1020*/  ISETP.NE.AND.EX P0, PT, RZ, UR5, PT, P0 ;  /* 0x00000005ff007c0c */ /* 0x000fda000bf05300 */
[----:B------:R-:W-:Y:S05]  /*1030*/  @!P0 BRA `(.L_x_13) ;  /* 0x00000000000c8947 */ /* 0x000fea0003800000 */
[----:B------:R-:W0:Y:S02]  /*1040*/  LDC.64 R4, c[0x0][0x588] ;  /* 0x00016200ff047b82 */ /* 0x000e240000000a00 */
[----:B0-----:R1:W5:Y:S01]  /*1050*/  LDG.E R23, desc[UR38][R4.64] ;  /* 0x0000002604177981 */ /* 0x001362000c1e1900 */
[----:B------:R-:W-:Y:S05]  /*1060*/  BRA `(.L_x_12) ;  /* 0x0000000000087947 */ /* 0x000fea0003800000 */
.L_x_13:
[----:B------:R-:W-:Y:S02]  /*1070*/  ULDC UR4, c[0x0][0x580] ;  /* 0x0001600000047ab9 */ /* 0x000fe40000000800 */
[----:B------:R-:W-:-:S07]  /*1080*/  IMAD.U32 R23, RZ, RZ, UR4 ;  /* 0x00000004ff177e24 */ /* 0x000fce000f8e00ff */
.L_x_12:
[----:B------:R-:W-:Y:S02]  /*1090*/  ULDC.64 UR4, c[0x0][0x5a0] ;  /* 0x0001680000047ab9 */ /* 0x000fe40000000a00 */
[----:B------:R-:W-:-:S04]  /*10a0*/  ISETP.NE.U32.AND P0, PT, RZ, UR4, PT ;  /* 0x00000004ff007c0c */ /* 0x000fc8000bf05070 */
[----:B------:R-:W-:-:S13]  /*10b0*/  ISETP.NE.AND.EX P0, PT, RZ, UR5, PT, P0 ;  /* 0x00000005ff007c0c */ /* 0x000fda000bf05300 */
[----:B------:R-:W-:Y:S05]  /*10c0*/  @!P0 BRA `(.L_x_14) ;  /* 0x00000000001c8947 */ /* 0x000fea0003800000 */
[----:B01----:R-:W0:Y:S02]  /*10d0*/  LDC.64 R4, c[0x0][0x5a0] ;  /* 0x00016800ff047b82 */ /* 0x003e240000000a00 */
[----:B0-----:R-:W2:Y:S02]  /*10e0*/  LDG.E.64 R4, desc[UR38][R4.64] ;  /* 0x0000002604047981 */ /* 0x001ea4000c1e1b00 */
[----:B--2---:R-:W-:-:S04]  /*10f0*/  ISETP.NE.U32.AND P0, PT, R4, RZ, PT ;  /* 0x000000ff0400720c */ /* 0x004fc80003f05070 */
[----:B------:R-:W-:-:S13]  /*1100*/  ISETP.NE.AND.EX P0, PT, R5, RZ, PT, P0 ;  /* 0x000000ff0500720c */ /* 0x000fda0003f05300 */
[----:B------:R-:W-:Y:S05]  /*1110*/  @!P0 BRA `(.L_x_14) ;  /* 0x0000000000088947 */ /* 0x000fea0003800000 */
[----:B------:R0:W5:Y:S01]  /*1120*/  LD.E R90, desc[UR38][R4.64] ;  /* 0x00000026045a7980 */ /* 0x000162000c101900 */
[----:B------:R-:W-:Y:S05]  /*1130*/  BRA `(.L_x_15) ;  /* 0x0000000000247947 */ /* 0x000fea0003800000 */
.L_x_14:
[----:B------:R-:W-:Y:S02]  /*1140*/  ULDC.64 UR4, c[0x0][0x590] ;  /* 0x0001640000047ab9 */ /* 0x000fe40000000a00 */
[----:B------:R-:W-:-:S04]  /*1150*/  ISETP.NE.U32.AND P0, PT, RZ, UR4, PT ;  /* 0x00000004ff007c0c */ /* 0x000fc8000bf05070 */
[----:B------:R-:W-:-:S13]  /*1160*/  ISETP.NE.AND.EX P0, PT, RZ, UR5, PT, P0 ;  /* 0x00000005ff007c0c */ /* 0x000fda000bf05300 */
[----:B------:R-:W-:Y:S05]  /*1170*/  @!P0 BRA `(.L_x_16) ;  /* 0x00000000000c8947 */ /* 0x000fea0003800000 */
[----:B------:R-:W2:Y:S02]  /*1180*/  LDC.64 R90, c[0x0][0x590] ;  /* 0x00016400ff5a7b82 */ /* 0x000ea40000000a00 */
[----:B--2---:R2:W5:Y:S01]  /*1190*/  LDG.E R90, desc[UR38][R90.64] ;  /* 0x000000265a5a7981 */ /* 0x004562000c1e1900 */
[----:B------:R-:W-:Y:S05]  /*11a0*/  BRA `(.L_x_15) ;  /* 0x0000000000087947 */ /* 0x000fea0003800000 */
.L_x_16:
[----:B------:R-:W-:Y:S02]  /*11b0*/  ULDC UR4, c[0x0][0x584] ;  /* 0x0001610000047ab9 */ /* 0x000fe40000000800 */
[----:B------:R-:W-:-:S07]  /*11c0*/  IMAD.U32 R90, RZ, RZ, UR4 ;  /* 0x00000004ff5a7e24 */ /* 0x000fce000f8e00ff */
.L_x_15:
[----:B------:R-:W-:-:S13]  /*11d0*/  LOP3.LUT P0, RZ, R3, 0xff, RZ, 0xc0, !PT ;  /* 0x000000ff03ff7812 */ /* 0x000fda000780c0ff */
[----:B------:R-:W-:Y:S05]  /*11e0*/  @!P0 EXIT ;  /* 0x000000000000894d */ /* 0x000fea0003800000 */
[----:B------:R-:W3:Y:S01]  /*11f0*/  LDC R93, c[0x0][0x658] ;  /* 0x00019600ff5d7b82 */ /* 0x000ee20000000800 */
[----:B------:R-:W-:Y:S01]  /*1200*/  LOP3.LUT R6, R6, 0x1, RZ, 0xc0, !PT ;  /* 0x0000000106067812 */ /* 0x000fe200078ec0ff */
[----:B------:R-:W-:Y:S01]  /*1210*/  ULDC.64 UR6, c[0x0][0x288] ;  /* 0x0000a20000067ab9 */ /* 0x000fe20000000a00 */
[----:B------:R-:W-:Y:S01]  /*1220*/  SHF.R.U32.HI R3, RZ, 0x2, R95 ;  /* 0x00000002ff037819 */ /* 0x000fe2000001165f */
[----:B------:R-:W-:Y:S01]  /*1230*/  UIADD3 UR4, UR7, 0x3f, URZ ;  /* 0x0000003f07047890 */ /* 0x000fe2000fffe03f */
[----:B------:R-:W-:Y:S01]  /*1240*/  SHF.R.U32.HI R0, RZ, 0x1, R0 ;  /* 0x00000001ff007819 */ /* 0x000fe20000011600 */
[----:B------:R-:W-:Y:S01]  /*1250*/  IMAD.SHL.U32 R88, R6, 0x40, RZ ;  /* 0x0000004006587824 */ /* 0x000fe200078e00ff */
[----:B------:R-:W-:Y:S01]  /*1260*/  LOP3.LUT R3, R3, 0x7, RZ, 0xc0, !PT ;  /* 0x0000000703037812 */ /* 0x000fe200078ec0ff */
[----:B01----:R-:W0:Y:S01]  /*1270*/  LDC.64 R4, c[0x0][0x5c8] ;  /* 0x00017200ff047b82 */ /* 0x003e220000000a00 */
[----:B------:R-:W-:Y:S01]  /*1280*/  USHF.R.S32.HI UR5, URZ, 0x1f, UR4 ;  /* 0x0000001f3f057899 */ /* 0x000fe20008011404 */
[----:B------:R-:W-:Y:S01]  /*1290*/  LOP3.LUT R0, R0, 0x30, RZ, 0xc0, !PT ;  /* 0x0000003000007812 */ /* 0x000fe200078ec0ff */
[----:B------:R-:W-:Y:S01]  /*12a0*/  IMAD.MOV.U32 R8, RZ, RZ, 0x1 ;  /* 0x00000001ff087424 */ /* 0x000fe200078e00ff */
[--C-:B------:R-:W-:Y:S01]  /*12b0*/  LOP3.LUT R88, R88, 0x40, R3.reuse, 0xe2, !PT ;  /* 0x0000004058587812 */ /* 0x100fe200078ee203 */
[----:B------:R-:W-:Y:S01]  /*12c0*/  ULEA.HI UR5, UR5, UR4, URZ, 0x6 ;  /* 0x0000000405057291 */ /* 0x000fe2000f8f303f */
[-C--:B------:R-:W-:Y:S01]  /*12d0*/  IADD3 R3, RZ, -R0.reuse, -R3 ;  /* 0x80000000ff037210 */ /* 0x080fe20007ffe803 */
[----:B------:R-:W-:Y:S01]  /*12e0*/  IMAD.U32 R7, RZ, RZ, UR6 ;  /* 0x00000006ff077e24 */ /* 0x000fe2000f8e00ff */
[----:B------:R-:W1:Y:S01]  /*12f0*/  LDC R97, c[0x0][0x600] ;  /* 0x00018000ff617b82 */ /* 0x000e620000000800 */
[----:B------:R-:W-:Y:S01]  /*1300*/  LOP3.LUT R88, R88, R0, RZ, 0xfc, !PT ;  /* 0x0000000058587212 */ /* 0x000fe200078efcff */
[----:B------:R-:W-:Y:S01]  /*1310*/  IMAD.MOV.U32 R0, RZ, RZ, -0x1 ;  /* 0xffffffffff007424 */ /* 0x000fe200078e00ff */
[----:B------:R-:W-:Y:S01]  /*1320*/  USHF.R.S32.HI UR43, URZ, 0x6, UR5 ;  /* 0x000000063f2b7899 */ /* 0x000fe20008011405 */
[C---:B------:R-:W-:Y:S01]  /*1330*/  LOP3.LUT R94, R95.reuse, 0x3, RZ, 0xc0, !PT ;  /* 0x000000035f5e7812 */ /* 0x040fe200078ec0ff */
[----:B------:R-:W-:Y:S01]  /*1340*/  IMAD R3, R6, -0x40, R3 ;  /* 0xffffffc006037824 */ /* 0x000fe200078e0203 */
[C---:B------:R-:W-:Y:S01]  /*1350*/  LOP3.LUT R96, R95.reuse, 0x80, RZ, 0xc0, !PT ;  /* 0x000000805f607812 */ /* 0x040fe200078ec0ff */
[----:B------:R-:W-:Y:S01]  /*1360*/  UISETP.LT.AND UP0, UPT, UR43, 0x1, UPT ;  /* 0x000000012b00788c */ /* 0x000fe2000bf01270 */
[-C--:B---3--:R-:W-:Y:S01]  /*1370*/  SHF.L.U32 R0, R0, R93.reuse, RZ ;  /* 0x0000005d00007219 */ /* 0x088fe200000006ff */
[----:B------:R-:W-:Y:S01]  /*1380*/  ULDC UR4, c[0x0][0x284] ;  /* 0x0000a10000047ab9 */ /* 0x000fe20000000800 */
[----:B------:R-:W-:Y:S01]  /*1390*/  IMAD R94, R94, -0x2, R7 ;  /* 0xfffffffe5e5e7824 */ /* 0x000fe200078e0207 */
[----:B------:R-:W-:Y:S01]  /*13a0*/  USEL UR44, UR43, 0x1, UP0 ;  /* 0x000000012b2c7887 */ /* 0x000fe20008000000 */
[----:B------:R-:W-:Y:S01]  /*13b0*/  SHF.L.U32 R93, R8, R93, RZ ;  /* 0x0000005d085d7219 */ /* 0x000fe200000006ff */
[----:B------:R-:W-:Y:S01]  /*13c0*/  IMAD.SHL.U32 R95, R95, 0x2, RZ ;  /* 0x000000025f5f7824 */ /* 0x000fe200078e00ff */
[----:B------:R-:W-:Y:S01]  /*13d0*/  LOP3.LUT R102, R18, 0x1, RZ, 0xfc, !PT ;  /* 0x0000000112667812 */ /* 0x000fe200078efcff */
[----:B------:R-:W-:Y:S01]  /*13e0*/  VIADD R99, R3, UR4 ;  /* 0x0000000403637c36 */ /* 0x000fe20008000000 */
[C---:B0-----:R-:W-:Y:S01]  /*13f0*/  SHF.L.U64.HI R92, R4.reuse, 0x3, R5 ;  /* 0x00000003045c7819 */ /* 0x041fe20000010205 */
[----:B--2---:R-:W-:Y:S01]  /*1400*/  IMAD.SHL.U32 R91, R4, 0x8, RZ ;  /* 0x00000008045b7824 */ /* 0x004fe200078e00ff */
[----:B------:R-:W-:Y:S01]  /*1410*/  SHF.R.U32.HI R96, RZ, 0x7, R96 ;  /* 0x00000007ff607819 */ /* 0x000fe20000011660 */
[----:B------:R-:W-:Y:S01]  /*1420*/  IMAD.MOV.U32 R89, RZ, RZ, RZ ;  /* 0x000000ffff597224 */ /* 0x000fe200078e00ff */
[----:B------:R-:W-:Y:S01]  /*1430*/  LOP3.LUT R98, RZ, R0, RZ, 0x33, !PT ;  /* 0x00000000ff627212 */ /* 0x000fe200078e33ff */
[----:B------:R-:W-:Y:S01]  /*1440*/  UIADD3 UR44, UR43, -UR44, URZ ;  /* 0x8000002c2b2c7290 */ /* 0x000fe2000fffe03f */
[----:B------:R-:W-:Y:S01]  /*1450*/  UMOV UR40, URZ ;  /* 0x0000003f00287c82 */ /* 0x000fe20008000000 */
[----:B-1----:R-:W-:Y:S01]  /*1460*/  VIADD R97, R97, 0xffffffff ;  /* 0xffffffff61617836 */ /* 0x002fe20000000000 */
[----:B------:R-:W-:-:S09]  /*1470*/  UMOV UR41, URZ ;  /* 0x0000003f00297c82 */ /* 0x000fd20008000000 */
.L_x_162:
[----:B0-----:R-:W0:Y:S01]  /*1480*/  SHFL.IDX PT, R0, R96, RZ, 0x1f ;  /* 0x00001fff60007589 */ /* 0x001e2200000e0000 */
[----:B-1----:R-:W1:Y:S01]  /*1490*/  S2UR UR7, SR_CgaCtaId ;  /* 0x00000000000779c3 */ /* 0x002e620000008800 */
[----:B------:R-:W-:Y:S01]  /*14a0*/  UMOV UR6, 0x400 ;  /* 0x0000040000067882 */ /* 0x000fe20000000000 */
[----:B0-----:R-:W-:Y:S01]  /*14b0*/  R2UR UR4, R0 ;  /* 0x00000000000472ca */ /* 0x001fe200000e0000 */
[----:B-1----:R-:W-:-:S12]  /*14c0*/  ULEA UR6, UR7, UR6, 0x18 ;  /* 0x0000000607067291 */ /* 0x002fd8000f8ec03f */
[----:B------:R-:W-:-:S04]  /*14d0*/  ULEA.HI UR5, UR4, UR4, URZ, 0x1 ;  /* 0x0000000404057291 */ /* 0x000fc8000f8f083f */
[----:B------:R-:W-:-:S04]  /*14e0*/  ULOP3.LUT UR5, UR5, 0x7fffe, URZ, 0xc0, !UPT ;  /* 0x0007fffe05057892 */ /* 0x000fc8000f8ec03f */
[----:B------:R-:W-:-:S03]  /*14f0*/  UIADD3 UR5, UR4, -UR5, URZ ;  /* 0x8000000504057290 */ /* 0x000fc6000fffe03f */
[----:B------:R-:W-:Y:S01]  /*1500*/  ULDC UR4, c[0x0][0x28c] ;  /* 0x0000a30000047ab9 */ /* 0x000fe20000000800 */
[----:B------:R-:W-:Y:S01]  /*1510*/  ULEA UR5, UR5, UR6, 0xd ;  /* 0x0000000605057291 */ /* 0x000fe2000f8e683f */
[----:B------:R-:W-:-:S03]  /*1520*/  ISETP.LT.AND P0, PT, RZ, UR4, PT ;  /* 0x00000004ff007c0c */ /* 0x000fc6000bf01270 */
[----:B------:R-:W-:-:S04]  /*1530*/  UIADD3 UR5, UR5, 0x100, URZ ;  /* 0x0000010005057890 */ /* 0x000fc8000fffe03f */
[----:B------:R-:W-:-:S04]  /*1540*/  USHF.R.U32.HI UR5, URZ, 0x4, UR5 ;  /* 0x000000043f057899 */ /* 0x000fc80008011605 */
[----:B------:R-:W-:-:S04]  /*1550*/  ULOP3.LUT UR5, UR5, 0x3fff, URZ, 0xc0, !UPT ;  /* 0x00003fff05057892 */ /* 0x000fc8000f8ec03f */
[----:B------:R-:W-:Y:S01]  /*1560*/  ULOP3.LUT UR45, UR5, 0x10000, URZ, 0xfc, !UPT ;  /* 0x00010000052d7892 */ /* 0x000fe2000f8efc3f */
[----:B--2345:R-:W-:Y:S11]  /*1570*/  @P0 BRA `(.L_x_17) ;  /* 0x0000000000400947 */ /* 0x03cff60003800000 */
[----:B------:R-:W-:Y:S01]  /*1580*/  MOV R0, 0x0 ;  /* 0x0000000000007802 */ /* 0x000fe20000000f00 */
[----:B------:R-:W-:Y:S01]  /*1590*/  ULDC.64 UR4, c[0x4][0x68] ;  /* 0x01001a0000047ab9 */ /* 0x000fe20000000a00 */
[----:B------:R-:W-:Y:S01]  /*15a0*/  ULDC.64 UR6, c[0x4][0x8] ;  /* 0x0100020000067ab9 */ /* 0x000fe20000000a00 */
[----:B------:R-:W-:Y:S01]  /*15b0*/  IMAD.U32 R4, RZ, RZ, UR4 ;  /* 0x00000004ff047e24 */ /* 0x000fe2000f8e00ff */
[----:B------:R0:W1:Y:S01]  /*15c0*/  LDC.64 R14, c[0x4][R0] ;  /* 0x01000000000e7b82 */ /* 0x0000620000000a00 */
[----:B------:R-:W-:Y:S01]  /*15d0*/  IMAD.U32 R5, RZ, RZ, UR5 ;  /* 0x00000005ff057e24 */ /* 0x000fe2000f8e00ff */
[----:B------:R-:W-:Y:S01]  /*15e0*/  ULDC.64 UR4, c[0x4][0x70] ;  /* 0x01001c0000047ab9 */ /* 0x000fe20000000a00 */
[----:B------:R-:W-:Y:S02]  /*15f0*/  IMAD.U32 R10, RZ, RZ, UR6 ;  /* 0x00000006ff0a7e24 */ /* 0x000fe4000f8e00ff */
[----:B------:R-:W-:Y:S02]  /*1600*/  IMAD.U32 R6, RZ, RZ, UR4 ;  /* 0x00000004ff067e24 */ /* 0x000fe4000f8e00ff */
[----:B------:R-:W-:-:S02]  /*1610*/  IMAD.U32 R7, RZ, RZ, UR5 ;  /* 0x00000005ff077e24 */ /* 0x000fc4000f8e00ff */
[----:B------:R-:W-:Y:S02]  /*1620*/  IMAD.U32 R11, RZ, RZ, UR7 ;  /* 0x00000007ff0b7e24 */ /* 0x000fe4000f8e00ff */
[----:B------:R-:W-:Y:S02]  /*1630*/  IMAD.MOV.U32 R8, RZ, RZ, 0x1e1 ;  /* 0x000001e1ff087424 */ /* 0x000fe400078e00ff */
[----:B------:R-:W-:Y:S02]  /*1640*/  IMAD.MOV.U32 R12, RZ, RZ, 0x1 ;  /* 0x00000001ff0c7424 */ /* 0x000fe400078e00ff */
[----:B0-----:R-:W-:-:S07]  /*1650*/  IMAD.MOV.U32 R13, RZ, RZ, RZ ;  /* 0x000000ffff0d7224 */ /* 0x001fce00078e00ff */
[----:B------:R-:W-:-:S07]  /*1660*/  LEPC R20, `(.L_x_17) ;  /* 0x000000001014794e */ /* 0x000fce0000000000 */
[----:B-1---5:R-:W-:Y:S05]  /*1670*/  CALL.ABS.NOINC R14 ;  /* 0x000000000e007343 */ /* 0x022fea0003c00000 */
.L_x_17:
[----:B------:R-:W-:-:S13]  /*1680*/  ISETP.NE.AND P0, PT, R102, 0x3, PT ;  /* 0x000000036600780c */ /* 0x000fda0003f05270 */
[----:B------:R-:W-:Y:S05]  /*1690*/  @!P0 BRA `(.L_x_18) ;  /* 0x0000000000048947 */ /* 0x000fea0003800000 */
[----:B------:R-:W-:Y:S01]  /*16a0*/  BPT.TRAP 0x1 ;  /* 0x000000040000795c */ /* 0x000fe20000300000 */
.L_x_18:
[----:B------:R-:W0:Y:S01]  /*16b0*/  S2UR UR5, SR_CgaCtaId ;  /* 0x00000000000579c3 */ /* 0x000e220000008800 */
[----:B------:R-:W-:Y:S01]  /*16c0*/  UMOV UR4, 0x400 ;  /* 0x0000040000047882 */ /* 0x000fe20000000000 */
[----:B------:R-:W-:Y:S02]  /*16d0*/  IMAD.U32 R0, RZ, RZ, UR40 ;  /* 0x00000028ff007e24 */ /* 0x000fe4000f8e00ff */
[----:B------:R-:W-:-:S03]  /*16e0*/  IMAD.U32 R3, RZ, RZ, UR41 ;  /* 0x00000029ff037e24 */ /* 0x000fc6000f8e00ff */
[----:B------:R-:W-:Y:S01]  /*16f0*/  SHF.L.U32 R0, R0, 0x1f, RZ ;  /* 0x0000001f00007819 */ /* 0x000fe200000006ff */
[----:B0-----:R-:W-:-:S06]  /*1700*/  ULEA UR4, UR5, UR4, 0x18 ;  /* 0x0000000405047291 */ /* 0x001fcc000f8ec03f */
[----:B------:R-:W-:-:S04]  /*1710*/  IMAD.U32 R6, RZ, RZ, UR4 ;  /* 0x00000004ff067e24 */ /* 0x000fc8000f8e00ff */
[----:B------:R-:W-:-:S04]  /*1720*/  IMAD R3, R3, 0x8, R6 ;  /* 0x0000000803037824 */ /* 0x000fc800078e0206 */
[----:B------:R0:W1:Y:S01]  /*1730*/  SYNCS.PHASECHK.TRANS64.TRYWAIT P1, [R3+URZ], R0 ;  /* 0x00000000030075a7 */ /* 0x000062000802017f */
[----:B------:R-:W-:Y:S05]  /*1740*/  @!P0 BRA `(.L_x_19) ;  /* 0x0000000000048947 */ /* 0x000fea0003800000 */
[----:B------:R-:W-:Y:S01]  /*1750*/  BPT.TRAP 0x1 ;  /* 0x000000040000795c */ /* 0x000fe20000300000 */
.L_x_19:
[----:B------:R-:W-:-:S05]  /*1760*/  IMAD.U32 R4, RZ, RZ, UR44 ;  /* 0x0000002cff047e24 */ /* 0x000fca000f8e00ff */
[----:B------:R-:W-:Y:S01]  /*1770*/  ISETP.GE.AND P2, PT, R4, 0x1, PT ;  /* 0x000000010400780c */ /* 0x000fe20003f46270 */
[----:B-1----:R-:W-:-:S12]  /*1780*/  @P1 BRA `(.L_x_20) ;  /* 0x0000000000081947 */ /* 0x002fd80003800000 */
[----:B------:R-:W1:Y:S02]  /*1790*/  SYNCS.PHASECHK.TRANS64.TRYWAIT P1, [R3+URZ], R0 ;  /* 0x00000000030075a7 */ /* 0x000e64000802017f */
[----:B-1----:R-:W-:Y:S05]  /*17a0*/  @!P1 BRA `(.L_x_21) ;  /* 0x0000006400709947 */ /* 0x002fea0003800000 */
.L_x_20:
[----:B------:R-:W-:Y:S05]  /*17b0*/  WARPSYNC.ALL ;  /* 0x0000000000007948 */ /* 0x000fea0003800000 */
[----:B------:R-:W-:Y:S01]  /*17c0*/  R2UR UR4, R6 ;  /* 0x00000000060472ca */ /* 0x000fe200000e0000 */
[----:B------:R-:W-:Y:S01]  /*17d0*/  ULEA UR5, UR41, UR45, 0xa ;  /* 0x0000002d29057291 */ /* 0x000fe2000f8e503f */
[----:B------:R-:W-:Y:S01]  /*17e0*/  WARPGROUP.ARRIVE ;  /* 0x00000000000079c5 */ /* 0x000fe20000000000 */
[----:B------:R-:W-:Y:S01]  /*17f0*/  UMOV UR9, 0x40000040 ;  /* 0x4000004000097882 */ /* 0x000fe20000000000 */
[----:B------:R-:W-:-:S04]  /*1800*/  UMOV UR11, 0x40000040 ;  /* 0x40000040000b7882 */ /* 0x000fc80000000000 */
[----:B------:R-:W-:-:S05]  /*1810*/  UMOV UR8, UR5 ;  /* 0x0000000500087c82 */ /* 0x000fca0008000000 */
[----:B------:R-:W-:-:S04]  /*1820*/  UIADD3 UR4, UR4, 0x10100, URZ ;  /* 0x0001010004047890 */ /* 0x000fc8000fffe03f */
[----:B------:R-:W-:-:S04]  /*1830*/  USHF.R.U32.HI UR4, URZ, 0x4, UR4 ;  /* 0x000000043f047899 */ /* 0x000fc80008011604 */
[----:B------:R-:W-:-:S04]  /*1840*/  ULOP3.LUT UR4, UR4, 0x3fff, URZ, 0xc0, !UPT ;  /* 0x00003fff04047892 */ /* 0x000fc8000f8ec03f */
[----:B------:R-:W-:-:S04]  /*1850*/  ULOP3.LUT UR4, UR4, 0x10000, URZ, 0xfc, !UPT ;  /* 0x0001000004047892 */ /* 0x000fc8000f8efc3f */
[----:B------:R-:W-:-:S07]  /*1860*/  ULEA UR6, UR41, UR4, 0xa ;  /* 0x0000000429067291 */ /* 0x000fce000f8e503f */
[----:B------:R-:W-:Y:S02]  /*1870*/  UMOV UR10, UR6 ;  /* 0x00000006000a7c82 */ /* 0x000fe40008000000 */
[----:B------:R-:W-:Y:S01]  /*1880*/  HGMMA.64x128x16.F32 R24, gdesc[UR8], RZ, !UPT, gsb0 ;  /* 0x01e00000081879f0 */ /* 0x000fe2000c0008ff */
[----:B------:R-:W-:Y:S02]  /*1890*/  UIADD3 UR8, UR5, 0x2, URZ ;  /* 0x0000000205087890 */ /* 0x000fe4000fffe03f */
[----:B------:R-:W-:Y:S01]  /*18a0*/  UIADD3 UR10, UR6, 0x2, URZ ;  /* 0x00000002060a7890 */ /* 0x000fe2000fffe03f */
[----:B------:R-:W-:Y:S01]  /*18b0*/  UMOV UR9, 0x40000040 ;  /* 0x4000004000097882 */ /* 0x000fe20000000000 */
[----:B------:R-:W-:Y:S01]  /*18c0*/  UMOV UR11, 0x40000040 ;  /* 0x40000040000b7882 */ /* 0x000fe20000000000 */
[----:B------:R-:W-:Y:S02]  /*18d0*/  WARPGROUP.DEPBAR.LE gsb0, 0x0 ;  /* 0x00008000000079c5 */ /* 0x000fe40000010000 */
[----:B------:R-:W-:-:S06]  /*18e0*/  WARPGROUP.ARRIVE ;  /* 0x00000000000079c5 */ /* 0x000fcc0000000000 */
[----:B------:R-:W-:Y:S01]  /*18f0*/  HGMMA.64x128x16.F32 R24, gdesc[UR8], R24, gsb0 ;  /* 0x01e00000081879f0 */ /* 0x000fe20008000818 */
        /* <DEDUP_REMOVED lines=13> */
[----:B------:R-:W-:Y:S03]  /*19d0*/  HGMMA.64x128x16.F32 R24, gdesc[UR8], R24, gsb0 ;  /* 0x01e00000081879f0 */ /* 0x000fe60008000818 */
[----:B------:R-:W-:Y:S02]  /*19e0*/  WARPGROUP.DEPBAR.LE gsb0, 0x0 ;  /* 0x00008000000079c5 */ /* 0x000fe40000010000 */
[----:B------:R-:W-:Y:S05]  /*19f0*/  @!P2 BRA `(.L_x_22) ;  /* 0x000000040028a947 */ /* 0x000fea0003800000 */
[----:B------:R-:W-:Y:S01]  /*1a00*/  UIADD3 UR5, UR41, 0x1, URZ ;  /* 0x0000000129057890 */ /* 0x000fe2000fffe03f */
[----:B01----:R-:W-:Y:S02]  /*1a10*/  IMAD.U32 R0, RZ, RZ, UR44 ;  /* 0x0000002cff007e24 */ /* 0x003fe4000f8e00ff */
[----:B------:R-:W-:Y:S01]  /*1a20*/  IMAD.U32 R3, RZ, RZ, UR41 ;  /* 0x00000029ff037e24 */ /* 0x000fe2000f8e00ff */
[----:B------:R-:W-:-:S04]  /*1a30*/  UISETP.NE.AND UP0, UPT, UR5, 0x4, UPT ;  /* 0x000000040500788c */ /* 0x000fc8000bf05270 */
[----:B------:R-:W-:Y:S02]  /*1a40*/  USEL UR6, URZ, 0x1, UP0 ;  /* 0x000000013f067887 */ /* 0x000fe40008000000 */
[----:B------:R-:W-:Y:S02]  /*1a50*/  USEL UR5, UR5, URZ, UP0 ;  /* 0x0000003f05057287 */ /* 0x000fe40008000000 */
[----:B------:R-:W-:-:S06]  /*1a60*/  ULOP3.LUT UR6, UR40, UR6, URZ, 0x3c, !UPT ;  /* 0x0000000628067292 */ /* 0x000fcc000f8e3c3f */
[----:B------:R-:W-:-:S07]  /*1a70*/  IMAD.U32 R7, RZ, RZ, UR6 ;  /* 0x00000006ff077e24 */ /* 0x000fce000f8e00ff */
.L_x_29:
[----:B------:R-:W-:Y:S05]  /*1a80*/  @!P0 BRA `(.L_x_23) ;  /* 0x0000000000048947 */ /* 0x000fea0003800000 */
[----:B------:R-:W-:Y:S01]  /*1a90*/  BPT.TRAP 0x1 ;  /* 0x000000040000795c */ /* 0x000fe20000300000 */
.L_x_23:
[----:B------:R-:W0:Y:S01]  /*1aa0*/  S2UR UR7, SR_CgaCtaId ;  /* 0x00000000000779c3 */ /* 0x000e220000008800 */
[----:B------:R-:W-:Y:S01]  /*1ab0*/  UMOV UR6, 0x400 ;  /* 0x0000040000067882 */ /* 0x000fe20000000000 */
[----:B------:R-:W-:Y:S01]  /*1ac0*/  IMAD.U32 R5, RZ, RZ, UR5 ;  /* 0x00000005ff057e24 */ /* 0x000fe2000f8e00ff */
[----:B------:R-:W-:Y:S01]  /*1ad0*/  SHF.L.U32 R4, R7, 0x1f, RZ ;  /* 0x0000001f07047819 */ /* 0x000fe200000006ff */
[----:B0-----:R-:W-:-:S06]  /*1ae0*/  ULEA UR6, UR7, UR6, 0x18 ;  /* 0x0000000607067291 */ /* 0x001fcc000f8ec03f */
[----:B------:R-:W-:-:S04]  /*1af0*/  IMAD.U32 R6, RZ, RZ, UR6 ;  /* 0x00000006ff067e24 */ /* 0x000fc8000f8e00ff */
[----:B------:R-:W-:-:S04]  /*1b00*/  IMAD R5, R5, 0x8, R6 ;  /* 0x0000000805057824 */ /* 0x000fc800078e0206 */
[----:B------:R0:W1:Y:S01]  /*1b10*/  SYNCS.PHASECHK.TRANS64.TRYWAIT P1, [R5+URZ], R4 ;  /* 0x00000004050075a7 */ /* 0x000062000802017f */
[----:B------:R-:W-:Y:S05]  /*1b20*/  @!P0 BRA `(.L_x_24) ;  /* 0x0000000000048947 */ /* 0x000fea0003800000 */
[----:B------:R-:W-:Y:S01]  /*1b30*/  BPT.TRAP 0x1 ;  /* 0x000000040000795c */ /* 0x000fe20000300000 */
.L_x_24:
[----:B-1----:R-:W-:Y:S05]  /*1b40*/  @P1 BRA `(.L_x_25) ;  /* 0x0000000000081947 */ /* 0x002fea0003800000 */
[----:B------:R-:W1:Y:S02]  /*1b50*/  SYNCS.PHASECHK.TRANS64.TRYWAIT P1, [R5+URZ], R4 ;  /* 0x00000004050075a7 */ /* 0x000e64000802017f */
[----:B-1----:R-:W-:Y:S05]  /*1b60*/  @!P1 BRA `(.L_x_26) ;  /* 0x0000006000949947 */ /* 0x002fea0003800000 */
.L_x_25:
[----:B------:R-:W-:Y:S01]  /*1b70*/  ULEA UR6, UR5, UR45, 0xa ;  /* 0x0000002d05067291 */ /* 0x000fe2000f8e503f */
[----:B------:R-:W-:Y:S01]  /*1b80*/  WARPGROUP.ARRIVE ;  /* 0x00000000000079c5 */ /* 0x000fe20000000000 */
[----:B------:R-:W-:Y:S01]  /*1b90*/  ULEA UR7, UR5, UR4, 0xa ;  /* 0x0000000405077291 */ /* 0x000fe2000f8e503f */
[----:B------:R-:W-:Y:S01]  /*1ba0*/  UMOV UR9, 0x40000040 ;  /* 0x4000004000097882 */ /* 0x000fe20000000000 */
[----:B------:R-:W-:-:S03]  /*1bb0*/  UMOV UR11, 0x40000040 ;  /* 0x40000040000b7882 */ /* 0x000fc60000000000 */
[----:B------:R-:W-:Y:S02]  /*1bc0*/  UMOV UR8, UR6 ;  /* 0x0000000600087c82 */ /* 0x000fe40008000000 */
[----:B------:R-:W-:Y:S02]  /*1bd0*/  UMOV UR10, UR7 ;  /* 0x00000007000a7c82 */ /* 0x000fe40008000000 */
[----:B------:R-:W-:Y:S01]  /*1be0*/  HGMMA.64x128x16.F32 R24, gdesc[UR8], R24, gsb0 ;  /* 0x01e00000081879f0 */ /* 0x000fe20008000818 */
[----:B------:R-:W-:Y:S02]  /*1bf0*/  UIADD3 UR8, UR6, 0x2, URZ ;  /* 0x0000000206087890 */ /* 0x000fe4000fffe03f */
[----:B------:R-:W-:Y:S01]  /*1c00*/  UIADD3 UR10, UR7, 0x2, URZ ;  /* 0x00000002070a7890 */ /* 0x000fe2000fffe03f */
[----:B------:R-:W-:Y:S01]  /*1c10*/  UMOV UR9, 0x40000040 ;  /* 0x4000004000097882 */ /* 0x000fe20000000000 */
[----:B------:R-:W-:Y:S01]  /*1c20*/  UMOV UR11, 0x40000040 ;  /* 0x40000040000b7882 */ /* 0x000fe20000000000 */
[----:B------:R-:W-:-:S02]  /*1c30*/  WARPGROUP.DEPBAR.LE gsb0, 0x0 ;  /* 0x00008000000079c5 */ /* 0x000fc40000010000 */
        /* <DEDUP_REMOVED lines=18> */
[----:B------:R-:W-:Y:S01]  /*1d60*/  BPT.TRAP 0x1 ;  /* 0x000000040000795c */ /* 0x000fe20000300000 */
.L_x_27:
[----:B------:R-:W-:-:S13]  /*1d70*/  ISETP.NE.AND P1, PT, R22, RZ, PT ;  /* 0x000000ff1600720c */ /* 0x000fda0003f25270 */
[----:B01----:R-:W-:-:S04]  /*1d80*/  @P1 IMAD R4, R3, 0x8, R6 ;  /* 0x0000000803041824 */ /* 0x003fc800078e0206 */
[----:B------:R-:W-:-:S05]  /*1d90*/  @P1 VIADD R4, R4, 0x20 ;  /* 0x0000002004041836 */ /* 0x000fca0000000000 */
[----:B------:R-:W-:-:S04]  /*1da0*/  @P1 PRMT R4, R19, 0x654, R4 ;  /* 0x0000065413041816 */ /* 0x000fc80000000004 */
[----:B------:R0:W-:Y:S01]  /*1db0*/  @P1 SYNCS.ARRIVE.TRANS64.RED.A1T0 RZ, [R4+URZ], RZ ;  /* 0x000000ff04ff19a7 */ /* 0x0001e2000810043f */
[----:B------:R-:W-:-:S13]  /*1dc0*/  ISETP.GT.U32.AND P1, PT, R18, 0x1, PT ;  /* 0x000000011200780c */ /* 0x000fda0003f24070 */
[----:B0-----:R-:W-:Y:S05]  /*1dd0*/  @P1 BRA `(.L_x_28) ;  /* 0x0000000000041947 */ /* 0x001fea0003800000 */
[----:B------:R-:W-:Y:S01]  /*1de0*/  BPT.TRAP 0x1 ;  /* 0x000000040000795c */ /* 0x000fe20000300000 */
.L_x_28:
[----:B------:R-:W-:Y:S01]  /*1df0*/  UIADD3 UR5, UR5, 0x1, URZ ;  /* 0x0000000105057890 */ /* 0x000fe2000fffe03f */
[C---:B------:R-:W-:Y:S01]  /*1e00*/  ISETP.GT.AND P2, PT, R0.reuse, 0x1, PT ;  /* 0x000000010000780c */ /* 0x040fe20003f44270 */
[----:B------:R-:W-:Y:S02]  /*1e10*/  VIADD R3, R3, 0x1 ;  /* 0x0000000103037836 */ /* 0x000fe40000000000 */
[----:B------:R-:W-:Y:S01]  /*1e20*/  UISETP.NE.AND UP0, UPT, UR5, 0x4, UPT ;  /* 0x000000040500788c */ /* 0x000fe2000bf05270 */
[----:B------:R-:W-:Y:S02]  /*1e30*/  VIADD R0, R0, 0xffffffff ;  /* 0xffffffff00007836 */ /* 0x000fe40000000000 */
[C---:B------:R-:W-:Y:S01]  /*1e40*/  ISETP.NE.AND P1, PT, R3.reuse, 0x4, PT ;  /* 0x000000040300780c */ /* 0x040fe20003f25270 */
[----:B------:R-:W-:Y:S02]  /*1e50*/  USEL UR6, URZ, 0x1, UP0 ;  /* 0x000000013f067887 */ /* 0x000fe40008000000 */
[----:B------:R-:W-:Y:S01]  /*1e60*/  USEL UR5, UR5, URZ, UP0 ;  /* 0x0000003f05057287 */ /* 0x000fe20008000000 */
[----:B------:R-:W-:-:S03]  /*1e70*/  SEL R3, R3, RZ, P1 ;  /* 0x000000ff03037207 */ /* 0x000fc60000800000 */
[----:B------:R-:W-:Y:S01]  /*1e80*/  LOP3.LUT R7, R7, UR6, RZ, 0x3c, !PT ;  /* 0x0000000607077c12 */ /* 0x000fe2000f8e3cff */
[----:B------:R-:W-:Y:S07]  /*1e90*/  @P2 BRA `(.L_x_29) ;  /* 0xfffffff800f82947 */ /* 0x000fee000383ffff */
.L_x_22:
[----:B01----:R-:W0:Y:S02]  /*1ea0*/  LDC R0, c[0x0][0x28c] ;  /* 0x0000a300ff007b82 */ /* 0x003e240000000800 */
[----:B0-----:R-:W-:-:S13]  /*1eb0*/  ISETP.GE.AND P1, PT, R0, 0x1, PT ;  /* 0x000000010000780c */ /* 0x001fda0003f26270 */
[----:B------:R-:W-:Y:S05]  /*1ec0*/  @!P1 BRA `(.L_x_30) ;  /* 0x0000000000389947 */ /* 0x000fea0003800000 */
[----:B------:R-:W-:Y:S05]  /*1ed0*/  @!P0 BRA `(.L_x_31) ;  /* 0x0000000000048947 */ /* 0x000fea0003800000 */
[----:B------:R-:W-:Y:S01]  /*1ee0*/  BPT.TRAP 0x1 ;  /* 0x000000040000795c */ /* 0x000fe20000300000 */
.L_x_31:
[----:B------:R-:W-:-:S13]  /*1ef0*/  ISETP.NE.AND P0, PT, R22, RZ, PT ;  /* 0x000000ff1600720c */ /* 0x000fda0003f05270 */
[----:B------:R-:W-:-:S05]  /*1f00*/  VOTEU.ANY UP0, P0 ;  /* 0x00000000003f7886 */ /* 0x000fca0000000100 */
[----:B------:R-:W-:-:S06]  /*1f10*/  @UP0 UIADD3 UR4, UR44, UR41, URZ ;  /* 0x000000292c040290 */ /* 0x000fcc000fffe03f */
[----:B------:R-:W-:-:S04]  /*1f20*/  IMAD.U32 R0, RZ, RZ, UR4 ;  /* 0x00000004ff007e24 */ /* 0x000fc8000f8e00ff */
[----:B------:R-:W-:-:S05]  /*1f30*/  @P0 IMAD.SHL.U32 R0, R0, 0x8, RZ ;  /* 0x0000000800000824 */ /* 0x000fca00078e00ff */
[----:B------:R-:W-:-:S04]  /*1f40*/  @P0 LOP3.LUT R0, R0, 0x18, RZ, 0xc0, !PT ;  /* 0x0000001800000812 */ /* 0x000fc800078ec0ff */
[----:B------:R-:W-:-:S04]  /*1f50*/  @P0 IADD3 R0, R6, 0x20, R0 ;  /* 0x0000002006000810 */ /* 0x000fc80007ffe000 */
[----:B------:R-:W-:-:S04]  /*1f60*/  @P0 PRMT R0, R19, 0x654, R0 ;  /* 0x0000065413000816 */ /* 0x000fc80000000000 */
[----:B------:R0:W-:Y:S01]  /*1f70*/  @P0 SYNCS.ARRIVE.TRANS64.RED.A1T0 RZ, [R0+URZ], RZ ;  /* 0x000000ff00ff09a7 */ /* 0x0001e2000810043f */
[----:B------:R-:W-:-:S13]  /*1f80*/  ISETP.GT.U32.AND P0, PT, R18, 0x1, PT ;  /* 0x000000011200780c */ /* 0x000fda0003f04070 */
[----:B0-----:R-:W-:Y:S05]  /*1f90*/  @P0 BRA `(.L_x_30) ;  /* 0x0000000000040947 */ /* 0x001fea0003800000 */
[----:B------:R-:W-:Y:S01]  /*1fa0*/  BPT.TRAP 0x1 ;  /* 0x000000040000795c */ /* 0x000fe20000300000 */
.L_x_30:
[----:B------:R-:W-:Y:S01]  /*1fb0*/  IMAD.SHL.U32 R100, R100, 0x80, RZ ;  /* 0x0000008064647824 */ /* 0x000fe200078e00ff */
[----:B------:R-:W-:Y:S01]  /*1fc0*/  ULDC UR6, c[0x0][0x288] ;  /* 0x0000a20000067ab9 */ /* 0x000fe20000000800 */
[----:B------:R-:W-:Y:S01]  /*1fd0*/  SHF.R.S32.HI R11, RZ, 0x1f, R101 ;  /* 0x0000001fff0b7819 */ /* 0x000fe20000011465 */
[C---:B------:R-:W-:Y:S01]  /*1fe0*/  IMAD.SHL.U32 R6, R103.reuse, 0x80, RZ ;  /* 0x0000008067067824 */ /* 0x040fe200078e00ff */
[----:B------:R-:W-:Y:S01]  /*1ff0*/  ULDC.64 UR4, c[0x0][0x5d0] ;  /* 0x0001740000047ab9 */ /* 0x000fe20000000a00 */
[C---:B------:R-:W-:Y:S01]  /*2000*/  LOP3.LUT R8, R100.reuse, 0x6, R95, 0xf8, !PT ;  /* 0x0000000664087812 */ /* 0x040fe200078ef85f */
[----:B------:R-:W-:Y:S01]  /*2010*/  IMAD.WIDE R104, R103, 0x80, R88 ;  /* 0x0000008067687825 */ /* 0x000fe200078e0258 */
[----:B------:R-:W-:Y:S01]  /*2020*/  ISETP.GE.AND P0, PT, R100, UR6, PT ;  /* 0x0000000664007c0c */ /* 0x000fe2000bf06270 */
[----:B------:R-:W-:Y:S01]  /*2030*/  ULDC UR6, c[0x0][0x284] ;  /* 0x0000a10000067ab9 */ /* 0x000fe20000000800 */
[----:B------:R-:W-:Y:S01]  /*2040*/  SHF.R.S32.HI R9, RZ, 0x1f, R8 ;  /* 0x0000001fff097819 */ /* 0x000fe20000011408 */
[----:B------:R-:W-:Y:S01]  /*2050*/  IMAD R0, R11, UR4, RZ ;  /* 0x000000040b007c24 */ /* 0x000fe2000f8e02ff */
[----:B------:R-:W-:-:S03]  /*2060*/  ISETP.GE.OR P0, PT, R6, UR6, P0 ;  /* 0x0000000606007c0c */ /* 0x000fc60008706670 */
[C---:B------:R-:W-:Y:S02]  /*2070*/  IMAD R3, R101.reuse, UR5, R0 ;  /* 0x0000000565037c24 */ /* 0x040fe4000f8e0200 */
[----:B------:R-:W-:Y:S01]  /*2080*/  IMAD.WIDE.U32 R4, R101, UR4, R8 ;  /* 0x0000000465047c25 */ /* 0x000fe2000f8e0008 */
[----:B------:R-:W-:-:S03]  /*2090*/  ULDC.64 UR4, c[0x0][0x5c8] ;  /* 0x0001720000047ab9 */ /* 0x000fc60000000a00 */
[----:B------:R-:W-:Y:S02]  /*20a0*/  IMAD R7, R105, UR4, RZ ;  /* 0x0000000469077c24 */ /* 0x000fe4000f8e02ff */
[----:B------:R-:W-:Y:S02]  /*20b0*/  IMAD.IADD R5, R5, 0x1, R3 ;  /* 0x0000000105057824 */ /* 0x000fe400078e0203 */
[C---:B------:R-:W-:Y:S02]  /*20c0*/  IMAD R7, R104.reuse, UR5, R7 ;  /* 0x0000000568077c24 */ /* 0x040fe4000f8e0207 */
[----:B------:R-:W-:-:S04]  /*20d0*/  IMAD.WIDE.U32 R106, R104, UR4, R4 ;  /* 0x00000004686a7c25 */ /* 0x000fc8000f8e0004 */
[----:B------:R-:W-:Y:S01]  /*20e0*/  IMAD.MOV.U32 R0, RZ, RZ, -0x1 ;  /* 0xffffffffff007424 */ /* 0x000fe200078e00ff */
[----:B------:R-:W-:Y:S06]  /*20f0*/  @P0 BRA `(.L_x_32) ;  /* 0x00000040001c0947 */ /* 0x000fec0003800000 */
[----:B-----5:R-:W-:Y:S01]  /*2100*/  FSETP.NEU.AND P0, PT, R90, RZ, PT ;  /* 0x000000ff5a00720b */ /* 0x020fe20003f0d000 */
[----:B------:R-:W-:Y:S01]  /*2110*/  IMAD.IADD R4, R94, 0x1, -R100 ;  /* 0x000000015e047824 */ /* 0x000fe200078e0a64 */
[----:B------:R-:W-:Y:S01]  /*2120*/  BSSY B0, `(.L_x_32) ;  /* 0x0000404000007945 */ /* 0x000fe20003800000 */
[----:B------:R-:W-:Y:S02]  /*2130*/  IMAD.IADD R3, R99, 0x1, -R6 ;  /* 0x0000000163037824 */ /* 0x000fe400078e0a06 */
[----:B------:R-:W-:Y:S01]  /*2140*/  IMAD.IADD R103, R107, 0x1, R7 ;  /* 0x000000016b677824 */ /* 0x000fe200078e0207 */
[----:B------:R-:W-:-:S04]  /*2150*/  ISETP.GT.AND P2, PT, R4, RZ, PT ;  /* 0x000000ff0400720c */ /* 0x000fc80003f44270 */
[----:B------:R-:W-:-:S03]  /*2160*/  ISETP.GT.AND P1, PT, R3, RZ, P2 ;  /* 0x000000ff0300720c */ /* 0x000fc60001724270 */
[----:B------:R-:W-:Y:S10]  /*2170*/  @!P0 BRA `(.L_x_33) ;  /* 0x0000002c00288947 */ /* 0x000ff40003800000 */
[----:B------:R-:W0:Y:S01]  /*2180*/  LDC.64 R110, c[0x0][0x5b8] ;  /* 0x00016e00ff6e7b82 */ /* 0x000e220000000a00 */
[----:B------:R-:W-:-:S07]  /*2190*/  ULDC.64 UR4, c[0x0][0x5c0] ;  /* 0x0001700000047ab9 */ /* 0x000fce0000000a00 */
[----:B------:R-:W1:Y:S08]  /*21a0*/  LDC.64 R112, c[0x0][0x5b0] ;  /* 0x00016c00ff707b82 */ /* 0x000e700000000a00 */
[----:B------:R-:W2:Y:S01]  /*21b0*/  LDC.64 R114, c[0x0][0x5a8] ;  /* 0x00016a00ff727b82 */ /* 0x000ea20000000a00 */
[-C--:B0-----:R-:W-:Y:S02]  /*21c0*/  IMAD R6, R11, R110.reuse, RZ ;  /* 0x0000006e0b067224 */ /* 0x081fe400078e02ff */
[----:B------:R-:W-:-:S04]  /*21d0*/  IMAD.WIDE.U32 R108, R101, R110, R8 ;  /* 0x0000006e656c7225 */ /* 0x000fc800078e0008 */
[----:B------:R-:W-:Y:S02]  /*21e0*/  IMAD R107, R101, R111, R6 ;  /* 0x0000006f656b7224 */ /* 0x000fe400078e0206 */
[-C--:B-1----:R-:W-:Y:S02]  /*21f0*/  IMAD R5, R105, R112.reuse, RZ ;  /* 0x0000007069057224 */ /* 0x082fe400078e02ff */
[----:B------:R-:W-:Y:S02]  /*2200*/  IMAD.IADD R13, R109, 0x1, R107 ;  /* 0x000000016d0d7824 */ /* 0x000fe400078e026b */
[----:B------:R-:W-:Y:S02]  /*2210*/  IMAD.MOV.U32 R12, RZ, RZ, R108 ;  /* 0x000000ffff0c7224 */ /* 0x000fe400078e006c */
[C---:B------:R-:W-:Y:S02]  /*2220*/  IMAD R111, R104.reuse, R113, R5 ;  /* 0x00000071686f7224 */ /* 0x040fe400078e0205 */
[----:B------:R-:W-:-:S04]  /*2230*/  IMAD.WIDE.U32 R6, R104, R112, R12 ;  /* 0x0000007068067225 */ /* 0x000fc800078e000c */
[----:B------:R-:W-:Y:S01]  /*2240*/  IMAD.IADD R5, R7, 0x1, R111 ;  /* 0x0000000107057824 */ /* 0x000fe200078e026f */
[----:B--2---:R-:W-:-:S04]  /*2250*/  LEA R14, P0, R6, R114, 0x1 ;  /* 0x00000072060e7211 */ /* 0x004fc800078008ff */
[----:B------:R-:W-:-:S05]  /*2260*/  LEA.HI.X R15, R6, R115, R5, 0x1, P0 ;  /* 0x00000073060f7211 */ /* 0x000fca00000f0c05 */
[----:B------:R0:W2:Y:S01]  /*2270*/  @P1 LDG.E.LTC128B.U16 R5, desc[UR38][R14.64] ;  /* 0x000000260e051981 */ /* 0x0000a2000c1e1520 */
[----:B------:R-:W-:Y:S01]  /*2280*/  LEA R10, P0, R106, UR4, 0x1 ;  /* 0x000000046a0a7c11 */ /* 0x000fe2000f8008ff */
[----:B------:R-:W-:Y:S01]  /*2290*/  IMAD.WIDE.U32 R6, R104, R112, R8 ;  /* 0x0000007068067225 */ /* 0x000fe200078e0008 */
[----:B------:R-:W-:Y:S03]  /*22a0*/  BSSY B1, `(.L_x_34) ;  /* 0x0000012000017945 */ /* 0x000fe60003800000 */
[----:B------:R-:W-:Y:S02]  /*22b0*/  IMAD.IADD R7, R111, 0x1, R7 ;  /* 0x000000016f077824 */ /* 0x000fe400078e0207 */
[----:B------:R-:W-:Y:S01]  /*22c0*/  IMAD.WIDE.U32 R20, R101, R110, R6 ;  /* 0x0000006e65147225 */ /* 0x000fe200078e0006 */
[----:B0-----:R-:W-:-:S03]  /*22d0*/  SHF.L.U64.HI R15, R112, 0x3, R113 ;  /* 0x00000003700f7819 */ /* 0x001fc60000010271 */
[----:B------:R-:W-:Y:S01]  /*22e0*/  IMAD.IADD R7, R107, 0x1, R21 ;  /* 0x000000016b077824 */ /* 0x000fe200078e0215 */
[----:B------:R-:W-:Y:S01]  /*22f0*/  LEA R6, P4, R20, R114, 0x1 ;  /* 0x0000007214067211 */ /* 0x000fe200078808ff */
[----:B------:R-:W-:-:S03]  /*2300*/  IMAD.SHL.U32 R14, R112, 0x8, RZ ;  /* 0x00000008700e7824 */ /* 0x000fc600078e00ff */
[----:B------:R-:W-:Y:S01]  /*2310*/  LEA.HI.X R7, R20, R115, R7, 0x1, P4 ;  /* 0x0000007314077211 */ /* 0x000fe200020f0c07 */
[----:B--2---:R-:W-:-:S05]  /*2320*/  HADD2.F32 R11, -RZ, R5.H0_H0 ;  /* 0x20000005ff0b7230 */ /* 0x004fca0000004100 */
[----:B------:R-:W-:-:S04]  /*2330*/  FMUL R11, R11, R90 ;  /* 0x0000005a0b0b7220 */ /* 0x000fc80000400000 */
[----:B------:R-:W-:Y:S01]  /*2340*/  FFMA R24, R24, R23, R11 ;  /* 0x0000001718187223 */ /* 0x000fe2000000000b */
[----:B------:R-:W-:Y:S02]  /*2350*/  LEA.HI.X R11, R106, UR5, R103, 0x1, P0 ;  /* 0x000000056a0b7c11 */ /* 0x000fe400080f0c67 */
[----:B------:R-:W-:Y:S02]  /*2360*/  ISETP.GT.AND P0, PT, R4, 0x1, PT ;  /* 0x000000010400780c */ /* 0x000fe40003f04270 */
[----:B------:R-:W-:Y:S02]  /*2370*/  F2FP.F16.F32.PACK_AB R24, RZ, R24 ;  /* 0x00000018ff18723e */ /* 0x000fe400000000ff */
[----:B------:R-:W-:-:S03]  /*2380*/  ISETP.GT.AND P3, PT, R3, RZ, P0 ;  /* 0x000000ff0300720c */ /* 0x000fc60000764270 */
[----:B------:R0:W-:Y:S10]  /*2390*/  @P1 STG.E.U16 desc[UR38][R10.64], R24 ;  /* 0x000000180a001986 */ /* 0x0001f4000c101526 */
[----:B------:R-:W-:Y:S05]  /*23a0*/  @!P3 BRA `(.L_x_35) ;  /* 0x000000000004b947 */ /* 0x000fea0003800000 */
[----:B------:R1:W5:Y:S02]  /*23b0*/  LDG.E.LTC128B.U16 R5, desc[UR38][R6.64+0x2] ;  /* 0x0000022606057981 */ /* 0x000364000c1e1520 */
.L_x_35:
[----:B------:R-:W-:Y:S05]  /*23c0*/  BSYNC B1 ;  /* 0x0000000000017941 */ /* 0x000fea0003800000 */
.L_x_34:
[----:B-----5:R-:W-:Y:S01]  /*23d0*/  HADD2.F32 R103, -RZ, R5.H0_H0 ;  /* 0x20000005ff677230 */ /* 0x020fe20000004100 */
[----:B------:R-:W-:Y:S01]  /*23e0*/  ISETP.GT.AND P2, PT, R3, 0x8, P2 ;  /* 0x000000080300780c */ /* 0x000fe20001744270 */
[----:B------:R-:W-:Y:S01]  /*23f0*/  IMAD.WIDE.U32 R20, R104, R112, R14 ;  /* 0x0000007068147225 */ /* 0x000fe200078e000e */
[----:B0-----:R-:W-:-:S03]  /*2400*/  PRMT R24, R5, 0x7610, R24 ;  /* 0x0000761005187816 */ /* 0x001fc60000000018 */
[----:B------:R-:W-:Y:S01]  /*2410*/  FMUL R12, R103, R90 ;  /* 0x0000005a670c7220 */ /* 0x000fe20000400000 */
[----:B------:R-:W-:Y:S01]  /*2420*/  IMAD.IADD R111, R111, 0x1, R21 ;  /* 0x000000016f6f7824 */ /* 0x000fe200078e0215 */
[----:B------:R-:W-:Y:S02]  /*2430*/  IADD3 R108, P1, R108, R20, RZ ;  /* 0x000000146c6c7210 */ /* 0x000fe40007f3e0ff */
[----:B------:R-:W-:-:S03]  /*2440*/  FFMA R12, R25, R23, R12 ;  /* 0x00000017190c7223 */ /* 0x000fc6000000000c */
[----:B------:R-:W-:Y:S01]  /*2450*/  IMAD.X R13, R111, 0x1, R13, P1 ;  /* 0x000000016f0d7824 */ /* 0x000fe200008e060d */
[C---:B------:R-:W-:Y:S02]  /*2460*/  LEA R14, P1, R108.reuse, R114, 0x1 ;  /* 0x000000726c0e7211 */ /* 0x040fe400078208ff */
[----:B------:R-:W-:Y:S02]  /*2470*/  F2FP.F16.F32.PACK_AB R12, RZ, R12 ;  /* 0x0000000cff0c723e */ /* 0x000fe400000000ff */
[----:B------:R-:W-:Y:S02]  /*2480*/  LEA.HI.X R15, R108, R115, R13, 0x1, P1 ;  /* 0x000000736c0f7211 */ /* 0x000fe400008f0c0d */
[----:B------:R-:W-:-:S05]  /*2490*/  PRMT R21, R12, 0x7610, R21 ;  /* 0x000076100c157816 */ /* 0x000fca0000000015 */
[----:B------:R0:W-:Y:S04]  /*24a0*/  @P3 STG.E.U16 desc[UR38][R10.64+0x2], R21 ;  /* 0x000002150a003986 */ /* 0x0001e8000c101526 */
[----:B------:R-:W2:Y:S01]  /*24b0*/  @P2 LDG.E.LTC128B.U16 R24, desc[UR38][R14.64] ;  /* 0x000000260e182981 */ /* 0x000ea2000c1e1520 */
[----:B------:R-:W-:Y:S01]  /*24c0*/  IADD3 R20, P1, R8, R20, RZ ;  /* 0x0000001408147210 */ /* 0x000fe20007f3e0ff */
[----:B------:R-:W-:Y:S01]  /*24d0*/  BSSY B1, `(.L_x_36) ;  /* 0x0000011000017945 */ /* 0x000fe20003800000 */
[----:B------:R-:W-:Y:S02]  /*24e0*/  SHF.L.U64.HI R13, R91, 0x1, R92 ;  /* 0x000000015b0d7819 */ /* 0x000fe4000001025c */
[----:B------:R-:W-:Y:S01]  /*24f0*/  ISETP.GT.AND P0, PT, R3, 0x8, P0 ;  /* 0x000000080300780c */ /* 0x000fe20000704270 */
[----:B0-----:R-:W-:Y:S01]  /*2500*/  IMAD.X R21, R9, 0x1, R111, P1 ;  /* 0x0000000109157824 */ /* 0x001fe200008e066f */
[----:B------:R-:W-:Y:S01]  /*2510*/  LEA R12, P1, R91, R10, 0x1 ;  /* 0x0000000a5b0c7211 */ /* 0x000fe200078208ff */
[----:B------:R-:W-:-:S04]  /*2520*/  IMAD.WIDE.U32 R20, R101, R110, R20 ;  /* 0x0000006e65147225 */ /* 0x000fc800078e0014 */
[----:B------:R-:W-:Y:S01]  /*2530*/  IMAD.X R13, R13, 0x1, R11, P1 ;  /* 0x000000010d0d7824 */ /* 0x000fe200008e060b */
[----:B------:R-:W-:Y:S01]  /*2540*/  LEA R8, P3, R20, R114, 0x1 ;  /* 0x0000007214087211 */ /* 0x000fe200078608ff */
[----:B------:R-:W-:-:S05]  /*2550*/  IMAD.IADD R9, R107, 0x1, R21 ;  /* 0x000000016b097824 */ /* 0x000fca00078e0215 */
[----:B------:R-:W-:Y:S01]  /*2560*/  LEA.HI.X R9, R20, R115, R9, 0x1, P3 ;  /* 0x0000007314097211 */ /* 0x000fe200018f0c09 */
[----:B--2---:R-:W-:-:S05]  /*2570*/  HADD2.F32 R5, -RZ, R24.H0_H0 ;  /* 0x20000018ff057230 */ /* 0x004fca0000004100 */
[----:B------:R-:W-:-:S04]  /*2580*/  FMUL R5, R5, R90 ;  /* 0x0000005a05057220 */ /* 0x000fc80000400000 */
[----:B------:R-:W-:-:S05]  /*2590*/  FFMA R5, R26, R23, R5 ;  /* 0x000000171a057223 */ /* 0x000fca0000000005 */
[----:B------:R-:W-:-:S05]  /*25a0*/  F2FP.F16.F32.PACK_AB R5, RZ, R5 ;  /* 0x00000005ff05723e */ /* 0x000fca00000000ff */
[----:B------:R0:W-:Y:S01]  /*25b0*/  @P2 STG.E.U16 desc[UR38][R12.64], R5 ;  /* 0x000000050c002986 */ /* 0x0001e2000c101526 */
[----:B------:R-:W-:Y:S05]  /*25c0*/  @!P0 BRA `(.L_x_37) ;  /* 0x0000000000048947 */ /* 0x000fea0003800000 */
[----:B------:R2:W5:Y:S02]  /*25d0*/  LDG.E.LTC128B.U16 R24, desc[UR38][R8.64+0x2] ;  /* 0x0000022608187981 */ /* 0x000564000c1e1520 */
.L_x_37:
[----:B------:R-:W-:Y:S05]  /*25e0*/  BSYNC B1 ;  /* 0x0000000000017941 */ /* 0x000fea0003800000 */
.L_x_36:
[----:B0----5:R-:W-:Y:S01]  /*25f0*/  HADD2.F32 R5, -RZ, R24.H0_H0 ;  /* 0x20000018ff057230 */ /* 0x021fe20000004100 */
[----:B------:R-:W-:Y:S01]  /*2600*/  ISETP.GT.AND P1, PT, R4, 0x8, PT ;  /* 0x000000080400780c */ /* 0x000fe20003f24270 */
[----:B------:R-:W-:Y:S03]  /*2610*/  BSSY B1, `(.L_x_38) ;  /* 0x0000008000017945 */ /* 0x000fe60003800000 */
[----:B------:R-:W-:Y:S01]  /*2620*/  FMUL R14, R5, R90 ;  /* 0x0000005a050e7220 */ /* 0x000fe20000400000 */
[----:B------:R-:W-:-:S03]  /*2630*/  ISETP.GT.AND P2, PT, R3, RZ, P1 ;  /* 0x000000ff0300720c */ /* 0x000fc60000f44270 */
[----:B------:R-:W-:-:S05]  /*2640*/  FFMA R14, R27, R23, R14 ;  /* 0x000000171b0e7223 */ /* 0x000fca000000000e */
[----:B------:R-:W-:-:S05]  /*2650*/  F2FP.F16.F32.PACK_AB R14, RZ, R14 ;  /* 0x0000000eff0e723e */ /* 0x000fca00000000ff */
[----:B------:R0:W-:Y:S01]  /*2660*/  @P0 STG.E.U16 desc[UR38][R12.64+0x2], R14 ;  /* 0x0000020e0c000986 */ /* 0x0001e2000c101526 */
[----:B------:R-:W-:Y:S05]  /*2670*/  @!P2 BRA `(.L_x_39) ;  /* 0x000000000004a947 */ /* 0x000fea0003800000 */
[----:B------:R3:W5:Y:S02]  /*2680*/  LDG.E.LTC128B.U16 R24, desc[UR38][R6.64+0x10] ;  /* 0x0000102606187981 */ /* 0x000764000c1e1520 */
.L_x_39:
[----:B------:R-:W-:Y:S05]  /*2690*/  BSYNC B1 ;  /* 0x0000000000017941 */ /* 0x000fea0003800000 */
.L_x_38:
[----:B-----5:R-:W-:Y:S01]  /*26a0*/  HADD2.F32 R5, -RZ, R24.H0_H0 ;  /* 0x20000018ff057230 */ /* 0x020fe20000004100 */
        /* <DEDUP_REMOVED lines=9> */
.L_x_41:
[----:B------:R-:W-:Y:S05]  /*2740*/  BSYNC B1 ;  /* 0x0000000000017941 */ /* 0x000fea0003800000 */
.L_x_40:
[----:B----45:R-:W-:Y:S01]  /*2750*/  HADD2.F32 R5, -RZ, R24.H0_H0 ;  /* 0x20000018ff057230 */ /* 0x030fe20000004100 */
[----:B------:R-:W-:Y:S01]  /*2760*/  ISETP.GT.AND P1, PT, R3, 0x8, P1 ;  /* 0x000000080300780c */ /* 0x000fe20000f24270 */
[----:B------:R-:W-:Y:S03]  /*2770*/  BSSY B1, `(.L_x_42) ;  /* 0x0000007000017945 */ /* 0x000fe60003800000 */
[----:B0-----:R-:W-:-:S04]  /*2780*/  FMUL R14, R5, R90 ;  /* 0x0000005a050e7220 */ /* 0x001fc80000400000 */
[----:B------:R-:W-:-:S05]  /*2790*/  FFMA R14, R29, R23, R14 ;  /* 0x000000171d0e7223 */ /* 0x000fca000000000e */
[----:B------:R-:W-:-:S05]  /*27a0*/  F2FP.F16.F32.PACK_AB R14, RZ, R14 ;  /* 0x0000000eff0e723e */ /* 0x000fca00000000ff */
[----:B------:R0:W-:Y:S01]  /*27b0*/  @P3 STG.E.U16 desc[UR38][R10.64+0x12], R14 ;  /* 0x0000120e0a003986 */ /* 0x0001e2000c101526 */
[----:B------:R-:W-:Y:S05]  /*27c0*/  @!P1 BRA `(.L_x_43) ;  /* 0x0000000000049947 */ /* 0x000fea0003800000 */
[----:B------:R4:W5:Y:S02]  /*27d0*/  LDG.E.LTC128B.U16 R24, desc[UR38][R8.64+0x10] ;  /* 0x0000102608187981 */ /* 0x000964000c1e1520 */
.L_x_43:
[----:B------:R-:W-:Y:S05]  /*27e0*/  BSYNC B1 ;  /* 0x0000000000017941 */ /* 0x000fea0003800000 */
.L_x_42:
[----:B-----5:R-:W-:Y:S01]  /*27f0*/  HADD2.F32 R5, -RZ, R24.H0_H0 ;  /* 0x20000018ff057230 */ /* 0x020fe20000004100 */
[----:B------:R-:W-:Y:S01]  /*2800*/  ISETP.GT.AND P0, PT, R3, 0x8, P0 ;  /* 0x000000080300780c */ /* 0x000fe20000704270 */
[----:B------:R-:W-:Y:S03]  /*2810*/  BSSY B1, `(.L_x_44) ;  /* 0x0000007000017945 */ /* 0x000fe60003800000 */
[----:B------:R-:W-:-:S04]  /*2820*/  FMUL R5, R5, R90 ;  /* 0x0000005a05057220 */ /* 0x000fc80000400000 */
[----:B------:R-:W-:-:S05]  /*2830*/  FFMA R5, R30, R23, R5 ;  /* 0x000000171e057223 */ /* 0x000fca0000000005 */
[----:B------:R-:W-:-:S05]  /*2840*/  F2FP.F16.F32.PACK_AB R5, RZ, R5 ;  /* 0x00000005ff05723e */ /* 0x000fca00000000ff */
[----:B------:R0:W-:Y:S01]  /*2850*/  @P1 STG.E.U16 desc[UR38][R12.64+0x10], R5 ;  /* 0x000010050c001986 */ /* 0x0001e2000c101526 */
[----:B------:R-:W-:Y:S05]  /*2860*/  @!P0 BRA `(.L_x_45) ;  /* 0x0000000000048947 */ /* 0x000fea0003800000 */
[----:B------:R0:W5:Y:S02]  /*2870*/  LDG.E.LTC128B.U16 R24, desc[UR38][R8.64+0x12] ;  /* 0x0000122608187981 */ /* 0x000164000c1e1520 */
.L_x_45:
[----:B------:R-:W-:Y:S05]  /*2880*/  BSYNC B1 ;  /* 0x0000000000017941 */ /* 0x000fea0003800000 */
.L_x_44:
        /* <DEDUP_REMOVED lines=10> */
.L_x_47:
[----:B------:R-:W-:Y:S05]  /*2930*/  BSYNC B1 ;  /* 0x0000000000017941 */ /* 0x000fea0003800000 */
.L_x_46:
        /* <DEDUP_REMOVED lines=10> */
.L_x_49:
[----:B------:R-:W-:Y:S05]  /*29e0*/  BSYNC B1 ;  /* 0x0000000000017941 */ /* 0x000fea0003800000 */
.L_x_48:
[----:B0----5:R-:W-:Y:S01]  /*29f0*/  HADD2.F32 R5, -RZ, R24.H0_H0 ;  /* 0x20000018ff057230 */ /* 0x021fe20000004100 */
        /* <DEDUP_REMOVED lines=8> */
.L_x_51:
[----:B------:R-:W-:Y:S05]  /*2a80*/  BSYNC B1 ;  /* 0x0000000000017941 */ /* 0x000fea0003800000 */
.L_x_50:
        /* <DEDUP_REMOVED lines=9> */
.L_x_53:
[----:B------:R-:W-:Y:S05]  /*2b20*/  BSYNC B1 ;  /* 0x0000000000017941 */ /* 0x000fea0003800000 */
.L_x_52:
        /* <DEDUP_REMOVED lines=10> */
.L_x_55:
[----:B------:R-:W-:Y:S05]  /*2bd0*/  BSYNC B1 ;  /* 0x0000000000017941 */ /* 0x000fea0003800000 */
.L_x_54:
        /* <DEDUP_REMOVED lines=10> */
.L_x_57:
[----:B------:R-:W-:Y:S05]  /*2c80*/  BSYNC B1 ;  /* 0x0000000000017941 */ /* 0x000fea0003800000 */
.L_x_56:
        /* <DEDUP_REMOVED lines=9> */
.L_x_59:
[----:B------:R-:W-:Y:S05]  /*2d20*/  BSYNC B1 ;  /* 0x0000000000017941 */ /* 0x000fea0003800000 */
.L_x_58:
        /* <DEDUP_REMOVED lines=9> */
.L_x_61:
[----:B------:R-:W-:Y:S05]  /*2dc0*/  BSYNC B1 ;  /* 0x0000000000017941 */ /* 0x000fea0003800000 */
.L_x_60:
        /* <DEDUP_REMOVED lines=10> */
.L_x_63:
[----:B------:R-:W-:Y:S05]  /*2e70*/  BSYNC B1 ;  /* 0x0000000000017941 */ /* 0x000fea0003800000 */
.L_x_62:
        /* <DEDUP_REMOVED lines=10> */
.L_x_65:
[----:B------:R-:W-:Y:S05]  /*2f20*/  BSYNC B1 ;  /* 0x0000000000017941 */ /* 0x000fea0003800000 */
.L_x_64:
        /* <DEDUP_REMOVED lines=9> */
.L_x_67:
[----:B------:R-:W-:Y:S05]  /*2fc0*/  BSYNC B1 ;  /* 0x0000000000017941 */ /* 0x000fea0003800000 */
.L_x_66:
        /* <DEDUP_REMOVED lines=9> */
.L_x_69:
[----:B------:R-:W-:Y:S05]  /*3060*/  BSYNC B1 ;  /* 0x0000000000017941 */ /* 0x000fea0003800000 */
.L_x_68:
        /* <DEDUP_REMOVED lines=10> */
.L_x_71:
[----:B------:R-:W-:Y:S05]  /*3110*/  BSYNC B1 ;  /* 0x0000000000017941 */ /* 0x000fea0003800000 */
.L_x_70:
        /* <DEDUP_REMOVED lines=10> */
.L_x_73:
[----:B------:R-:W-:Y:S05]  /*31c0*/  BSYNC B1 ;  /* 0x0000000000017941 */ /* 0x000fea0003800000 */
.L_x_72:
        /* <DEDUP_REMOVED lines=9> */
.L_x_75:
[----:B------:R-:W-:Y:S05]  /*3260*/  BSYNC B1 ;  /* 0x0000000000017941 */ /* 0x000fea0003800000 */
.L_x_74:
        /* <DEDUP_REMOVED lines=9> */
.L_x_77:
[----:B------:R-:W-:Y:S05]  /*3300*/  BSYNC B1 ;  /* 0x0000000000017941 */ /* 0x000fea0003800000 */
.L_x_76:
        /* <DEDUP_REMOVED lines=10> */
.L_x_79:
[----:B------:R-:W-:Y:S05]  /*33b0*/  BSYNC B1 ;  /* 0x0000000000017941 */ /* 0x000fea0003800000 */
.L_x_78:
        /* <DEDUP_REMOVED lines=10> */
.L_x_81:
[----:B------:R-:W-:Y:S05]  /*3460*/  BSYNC B1 ;  /* 0x0000000000017941 */ /* 0x000fea0003800000 */
.L_x_80:
        /* <DEDUP_REMOVED lines=9> */
.L_x_83:
[----:B------:R-:W-:Y:S05]  /*3500*/  BSYNC B1 ;  /* 0x0000000000017941 */ /* 0x000fea0003800000 */
.L_x_82:
        /* <DEDUP_REMOVED lines=9> */
.L_x_85:
[----:B------:R-:W-:Y:S05]  /*35a0*/  BSYNC B1 ;  /* 0x0000000000017941 */ /* 0x000fea0003800000 */
.L_x_84:
        /* <DEDUP_REMOVED lines=10> */
.L_x_87:
[----:B------:R-:W-:Y:S05]  /*3650*/  BSYNC B1 ;  /* 0x0000000000017941 */ /* 0x000fea0003800000 */
.L_x_86:
        /* <DEDUP_REMOVED lines=10> */
.L_x_89:
[----:B------:R-:W-:Y:S05]  /*3700*/  BSYNC B1 ;  /* 0x0000000000017941 */ /* 0x000fea0003800000 */
.L_x_88:
        /* <DEDUP_REMOVED lines=9> */
.L_x_91:
[----:B------:R-:W-:Y:S05]  /*37a0*/  BSYNC B1 ;  /* 0x0000000000017941 */ /* 0x000fea0003800000 */
.L_x_90:
        /* <DEDUP_REMOVED lines=9> */
.L_x_93:
[----:B------:R-:W-:Y:S05]  /*3840*/  BSYNC B1 ;  /* 0x0000000000017941 */ /* 0x000fea0003800000 */
.L_x_92:
        /* <DEDUP_REMOVED lines=10> */
.L_x_95:
[----:B------:R-:W-:Y:S05]  /*38f0*/  BSYNC B1 ;  /* 0x0000000000017941 */ /* 0x000fea0003800000 */
.L_x_94:
        /* <DEDUP_REMOVED lines=10> */
.L_x_97:
[----:B------:R-:W-:Y:S05]  /*39a0*/  BSYNC B1 ;  /* 0x0000000000017941 */ /* 0x000fea0003800000 */
.L_x_96:
        /* <DEDUP_REMOVED lines=9> */
.L_x_99:
[----:B------:R-:W-:Y:S05]  /*3a40*/  BSYNC B1 ;  /* 0x0000000000017941 */ /* 0x000fea0003800000 */
.L_x_98:
        /* <DEDUP_REMOVED lines=9> */
.L_x_101:
[----:B------:R-:W-:Y:S05]  /*3ae0*/  BSYNC B1 ;  /* 0x0000000000017941 */ /* 0x000fea0003800000 */
.L_x_100:
        /* <DEDUP_REMOVED lines=10> */
.L_x_103:
[----:B------:R-:W-:Y:S05]  /*3b90*/  BSYNC B1 ;  /* 0x0000000000017941 */ /* 0x000fea0003800000 */
.L_x_102:
        /* <DEDUP_REMOVED lines=10> */
.L_x_105:
[----:B------:R-:W-:Y:S05]  /*3c40*/  BSYNC B1 ;  /* 0x0000000000017941 */ /* 0x000fea0003800000 */
.L_x_104:
        /* <DEDUP_REMOVED lines=9> */
.L_x_107:
[----:B------:R-:W-:Y:S05]  /*3ce0*/  BSYNC B1 ;  /* 0x0000000000017941 */ /* 0x000fea0003800000 */
.L_x_106:
        /* <DEDUP_REMOVED lines=9> */
.L_x_109:
[----:B------:R-:W-:Y:S05]  /*3d80*/  BSYNC B1 ;  /* 0x0000000000017941 */ /* 0x000fea0003800000 */
.L_x_108:
        /* <DEDUP_REMOVED lines=10> */
.L_x_111:
[----:B------:R-:W-:Y:S05]  /*3e30*/  BSYNC B1 ;  /* 0x0000000000017941 */ /* 0x000fea0003800000 */
.L_x_110:
        /* <DEDUP_REMOVED lines=10> */
.L_x_113:
[----:B------:R-:W-:Y:S05]  /*3ee0*/  BSYNC B1 ;  /* 0x0000000000017941 */ /* 0x000fea0003800000 */
.L_x_112:
        /* <DEDUP_REMOVED lines=9> */
.L_x_115:
[----:B------:R-:W-:Y:S05]  /*3f80*/  BSYNC B1 ;  /* 0x0000000000017941 */ /* 0x000fea0003800000 */
.L_x_114:
        /* <DEDUP_REMOVED lines=9> */
.L_x_117:
[----:B------:R-:W-:Y:S05]  /*4020*/  BSYNC B1 ;  /* 0x0000000000017941 */ /* 0x000fea0003800000 */
.L_x_116:
        /* <DEDUP_REMOVED lines=10> */
.L_x_119:
[----:B------:R-:W-:Y:S05]  /*40d0*/  BSYNC B1 ;  /* 0x0000000000017941 */ /* 0x000fea0003800000 */
.L_x_118:
        /* <DEDUP_REMOVED lines=10> */
.L_x_121:
[----:B------:R-:W-:Y:S05]  /*4180*/  BSYNC B1 ;  /* 0x0000000000017941 */ /* 0x000fea0003800000 */
.L_x_120:
        /* <DEDUP_REMOVED lines=9> */
.L_x_123:
[----:B------:R-:W-:Y:S05]  /*4220*/  BSYNC B1 ;  /* 0x0000000000017941 */ /* 0x000fea0003800000 */
.L_x_122:
        /* <DEDUP_REMOVED lines=9> */
.L_x_125:
[----:B------:R-:W-:Y:S05]  /*42c0*/  BSYNC B1 ;  /* 0x0000000000017941 */ /* 0x000fea0003800000 */
.L_x_124:
        /* <DEDUP_REMOVED lines=10> */
.L_x_127:
[----:B------:R-:W-:Y:S05]  /*4370*/  BSYNC B1 ;  /* 0x0000000000017941 */ /* 0x000fea0003800000 */
.L_x_126:
        /* <DEDUP_REMOVED lines=10> */
.L_x_129:
[----:B------:R-:W-:Y:S05]  /*4420*/  BSYNC B1 ;  /* 0x0000000000017941 */ /* 0x000fea0003800000 */
.L_x_128:
        /* <DEDUP_REMOVED lines=9> */
.L_x_131:
[----:B------:R-:W-:Y:S05]  /*44c0*/  BSYNC B1 ;  /* 0x0000000000017941 */ /* 0x000fea0003800000 */
.L_x_130:
        /* <DEDUP_REMOVED lines=9> */
.L_x_133:
[----:B------:R-:W-:Y:S05]  /*4560*/  BSYNC B1 ;  /* 0x0000000000017941 */ /* 0x000fea0003800000 */
.L_x_132:
        /* <DEDUP_REMOVED lines=10> */
.L_x_135:
[----:B------:R-:W-:Y:S05]  /*4610*/  BSYNC B1 ;  /* 0x0000000000017941 */ /* 0x000fea0003800000 */
.L_x_134:
        /* <DEDUP_REMOVED lines=10> */
.L_x_137:
[----:B------:R-:W-:Y:S05]  /*46c0*/  BSYNC B1 ;  /* 0x0000000000017941 */ /* 0x000fea0003800000 */
.L_x_136:
        /* <DEDUP_REMOVED lines=9> */
.L_x_139:
[----:B------:R-:W-:Y:S05]  /*4760*/  BSYNC B1 ;  /* 0x0000000000017941 */ /* 0x000fea0003800000 */
.L_x_138:
        /* <DEDUP_REMOVED lines=9> */
.L_x_141:
[----:B------:R-:W-:Y:S05]  /*4800*/  BSYNC B1 ;  /* 0x0000000000017941 */ /* 0x000fea0003800000 */
.L_x_140:
        /* <DEDUP_REMOVED lines=10> */
.L_x_143:
[----:B------:R-:W-:Y:S05]  /*48b0*/  BSYNC B1 ;  /* 0x0000000000017941 */ /* 0x000fea0003800000 */
.L_x_142:
        /* <DEDUP_REMOVED lines=10> */
.L_x_145:
[----:B------:R-:W-:Y:S05]  /*4960*/  BSYNC B1 ;  /* 0x0000000000017941 */ /* 0x000fea0003800000 */
.L_x_144:
        /* <DEDUP_REMOVED lines=9> */
.L_x_147:
[----:B------:R-:W-:Y:S05]  /*4a00*/  BSYNC B1 ;  /* 0x0000000000017941 */ /* 0x000fea0003800000 */
.L_x_146:
        /* <DEDUP_REMOVED lines=9> */
.L_x_149:
[----:B------:R-:W-:Y:S05]  /*4aa0*/  BSYNC B1 ;  /* 0x0000000000017941 */ /* 0x000fea0003800000 */
.L_x_148:
        /* <DEDUP_REMOVED lines=10> */
.L_x_151:
[----:B------:R-:W-:Y:S05]  /*4b50*/  BSYNC B1 ;  /* 0x0000000000017941 */ /* 0x000fea0003800000 */
.L_x_150:
[----:B-----5:R-:W-:Y:S01]  /*4b60*/  HADD2.F32 R5, -RZ, R24.H0_H0 ;  /* 0x20000018ff057230 */ /* 0x020fe20000004100 */
[----:B------:R-:W-:Y:S01]  /*4b70*/  ISETP.GT.AND P0, PT, R4, 0x79, PT ;  /* 0x000000790400780c */ /* 0x000fe20003f04270 */
[----:B------:R-:W-:Y:S01]  /*4b80*/  @P2 IMAD.MOV.U32 R4, RZ, RZ, R10 ;  /* 0x000000ffff042224 */ /* 0x000fe200078e000a */
[----:B------:R-:W-:Y:S02]  /*4b90*/  BSSY B1, `(.L_x_152) ;  /* 0x000000a000017945 */ /* 0x000fe40003800000 */
[----:B------:R-:W-:Y:S01]  /*4ba0*/  FMUL R5, R5, R90 ;  /* 0x0000005a05057220 */ /* 0x000fe20000400000 */
[----:B------:R-:W-:-:S03]  /*4bb0*/  ISETP.GT.AND P3, PT, R3, RZ, P0 ;  /* 0x000000ff0300720c */ /* 0x000fc60000764270 */
[----:B------:R-:W-:-:S05]  /*4bc0*/  FFMA R5, R84, R23, R5 ;  /* 0x0000001754057223 */ /* 0x000fca0000000005 */
[----:B------:R-:W-:-:S04]  /*4bd0*/  F2FP.F16.F32.PACK_AB R5, RZ, R5 ;  /* 0x00000005ff05723e */ /* 0x000fc800000000ff */
[----:B0-----:R-:W-:Y:S01]  /*4be0*/  PRMT R14, R5, 0x7610, R14 ;  /* 0x00007610050e7816 */ /* 0x001fe2000000000e */
[----:B------:R-:W-:-:S05]  /*4bf0*/  @P2 IMAD.MOV.U32 R5, RZ, RZ, R11 ;  /* 0x000000ffff052224 */ /* 0x000fca00078e000b */
[----:B------:R0:W-:Y:S01]  /*4c00*/  @P2 STG.E.U16 desc[UR38][R4.64+0xf0], R14 ;  /* 0x0000f00e04002986 */ /* 0x0001e2000c101526 */
[----:B------:R-:W-:Y:S05]  /*4c10*/  @!P3 BRA `(.L_x_153) ;  /* 0x000000000004b947 */ /* 0x000fea0003800000 */
[----:B------:R0:W5:Y:S02]  /*4c20*/  LDG.E.LTC128B.U16 R24, desc[UR38][R6.64+0xf2] ;  /* 0x0000f22606187981 */ /* 0x000164000c1e1520 */
.L_x_153:
[----:B------:R-:W-:Y:S05]  /*4c30*/  BSYNC B1 ;  /* 0x0000000000017941 */ /* 0x000fea0003800000 */
.L_x_152:
        /* <DEDUP_REMOVED lines=9> */
.L_x_155:
[----:B------:R-:W-:Y:S05]  /*4cd0*/  BSYNC B1 ;  /* 0x0000000000017941 */ /* 0x000fea0003800000 */
.L_x_154:
[----:B-----5:R-:W-:Y:S01]  /*4ce0*/  HADD2.F32 R5, -RZ, R24.H0_H0 ;  /* 0x20000018ff057230 */ /* 0x020fe20000004100 */
[----:B------:R-:W-:Y:S01]  /*4cf0*/  ISETP.GT.AND P0, PT, R3, 0x8, P0 ;  /* 0x000000080300780c */ /* 0x000fe20000704270 */
[----:B0-----:R-:W-:Y:S01]  /*4d00*/  @P1 IMAD.MOV.U32 R4, RZ, RZ, R12 ;  /* 0x000000ffff041224 */ /* 0x001fe200078e000c */
[----:B------:R-:W-:Y:S02]  /*4d10*/  BSSY B1, `(.L_x_156) ;  /* 0x0000009000017945 */ /* 0x000fe40003800000 */
[----:B------:R-:W-:-:S04]  /*4d20*/  FMUL R5, R5, R90 ;  /* 0x0000005a05057220 */ /* 0x000fc80000400000 */
[----:B------:R-:W-:-:S05]  /*4d30*/  FFMA R5, R86, R23, R5 ;  /* 0x0000001756057223 */ /* 0x000fca0000000005 */
[----:B------:R-:W-:-:S04]  /*4d40*/  F2FP.F16.F32.PACK_AB R5, RZ, R5 ;  /* 0x00000005ff05723e */ /* 0x000fc800000000ff */
[----:B-1-3--:R-:W-:Y:S01]  /*4d50*/  PRMT R6, R5, 0x7610, R6 ;  /* 0x0000761005067816 */ /* 0x00afe20000000006 */
[----:B------:R-:W-:-:S05]  /*4d60*/  @P1 IMAD.MOV.U32 R5, RZ, RZ, R13 ;  /* 0x000000ffff051224 */ /* 0x000fca00078e000d */
[----:B------:R0:W-:Y:S01]  /*4d70*/  @P1 STG.E.U16 desc[UR38][R4.64+0xf0], R6 ;  /* 0x0000f00604001986 */ /* 0x0001e2000c101526 */
[----:B------:R-:W-:Y:S05]  /*4d80*/  @!P0 BRA `(.L_x_157) ;  /* 0x0000000000048947 */ /* 0x000fea0003800000 */
[----:B------:R1:W5:Y:S02]  /*4d90*/  LDG.E.LTC128B.U16 R24, desc[UR38][R8.64+0xf2] ;  /* 0x0000f22608187981 */ /* 0x000364000c1e1520 */
.L_x_157:
[----:B------:R-:W-:Y:S05]  /*4da0*/  BSYNC B1 ;  /* 0x0000000000017941 */ /* 0x000fea0003800000 */
.L_x_156:
[----:B------:R-:W-:Y:S05]  /*4db0*/  @!P0 BRA `(.L_x_158) ;  /* 0x0000001000e88947 */ /* 0x000fea0003800000 */
[----:B-----5:R-:W-:-:S05]  /*4dc0*/  HADD2.F32 R3, -RZ, R24.H0_H0 ;  /* 0x20000018ff037230 */ /* 0x020fca0000004100 */
[----:B0-----:R-:W-:-:S04]  /*4dd0*/  FMUL R4, R3, R90 ;  /* 0x0000005a03047220 */ /* 0x001fc80000400000 */
[----:B------:R-:W-:-:S05]  /*4de0*/  FFMA R4, R87, R23, R4 ;  /* 0x0000001757047223 */ /* 0x000fca0000000004 */
[----:B------:R-:W-:-:S05]  /*4df0*/  F2FP.F16.F32.PACK_AB R4, RZ, R4 ;  /* 0x00000004ff04723e */ /* 0x000fca00000000ff */
[----:B------:R3:W-:Y:S01]  /*4e00*/  STG.E.U16 desc[UR38][R12.64+0xf2], R4 ;  /* 0x0000f2040c007986 */ /* 0x0007e2000c101526 */
[----:B------:R-:W-:Y:S05]  /*4e10*/  BRA `(.L_x_158) ;  /* 0x0000001000d07947 */ /* 0x000fea0003800000 */
.L_x_33:
[----:B------:R-:W-:Y:S01]  /*4e20*/  ISETP.GT.AND P3, PT, R4, 0x1, PT ;  /* 0x000000010400780c */ /* 0x000fe20003f64270 */
[----:B------:R-:W-:Y:S01]  /*4e30*/  ULDC.64 UR4, c[0x0][0x5c0] ;  /* 0x0001700000047ab9 */ /* 0x000fe20000000a00 */
[-C--:B------:R-:W-:Y:S01]  /*4e40*/  FMUL R24, R24, R23.reuse ;  /* 0x0000001718187220 */ /* 0x080fe20000400000 */
[----:B------:R-:W-:Y:S01]  /*4e50*/  LEA R6, P4, R106, UR4, 0x1 ;  /* 0x000000046a067c11 */ /* 0x000fe2000f8808ff */
[-C--:B------:R-:W-:Y:S01]  /*4e60*/  FMUL R25, R25, R23.reuse ;  /* 0x0000001719197220 */ /* 0x080fe20000400000 */
[----:B------:R-:W-:Y:S01]  /*4e70*/  ISETP.GT.AND P0, PT, R3, RZ, P3 ;  /* 0x000000ff0300720c */ /* 0x000fe20001f04270 */
[-C--:B------:R-:W-:Y:S01]  /*4e80*/  FMUL R26, R26, R23.reuse ;  /* 0x000000171a1a7220 */ /* 0x080fe20000400000 */
[----:B------:R-:W-:Y:S01]  /*4e90*/  F2FP.F16.F32.PACK_AB R24, RZ, R24 ;  /* 0x00000018ff18723e */ /* 0x000fe200000000ff */
[-C--:B------:R-:W-:Y:S01]  /*4ea0*/  FMUL R27, R27, R23.reuse ;  /* 0x000000171b1b7220 */ /* 0x080fe20000400000 */
[----:B------:R-:W-:Y:S01]  /*4eb0*/  LEA.HI.X R7, R106, UR5, R103, 0x1, P4 ;  /* 0x000000056a077c11 */ /* 0x000fe2000a0f0c67 */
[----:B------:R-:W-:Y:S01]  /*4ec0*/  FMUL R28, R28, R23 ;  /* 0x000000171c1c7220 */ /* 0x000fe20000400000 */
[----:B------:R-:W-:Y:S01]  /*4ed0*/  F2FP.F16.F32.PACK_AB R25, RZ, R25 ;  /* 0x00000019ff19723e */ /* 0x000fe200000000ff */
[-C--:B------:R-:W-:Y:S01]  /*4ee0*/  FMUL R29, R29, R23.reuse ;  /* 0x000000171d1d7220 */ /* 0x080fe20000400000 */
[----:B------:R-:W-:Y:S01]  /*4ef0*/  ISETP.GT.AND P2, PT, R3, 0x8, P2 ;  /* 0x000000080300780c */ /* 0x000fe20001744270 */
[----:B------:R-:W-:Y:S01]  /*4f00*/  @P1 STG.E.U16 desc[UR38][R6.64], R24 ;  /* 0x0000001806001986 */ /* 0x000fe2000c101526 */
[----:B------:R-:W-:Y:S01]  /*4f10*/  ISETP.GT.AND P1, PT, R4, 0x8, PT ;  /* 0x000000080400780c */ /* 0x000fe20003f24270 */
[-C--:B------:R-:W-:Y:S01]  /*4f20*/  FMUL R30, R30, R23.reuse ;  /* 0x000000171e1e7220 */ /* 0x080fe20000400000 */
[C---:B------:R-:W-:Y:S01]  /*4f30*/  SHF.L.U64.HI R5, R91.reuse, 0x1, R92 ;  /* 0x000000015b057819 */ /* 0x040fe2000001025c */
[----:B------:R-:W-:Y:S01]  /*4f40*/  @P0 STG.E.U16 desc[UR38][R6.64+0x2], R25 ;  /* 0x0000021906000986 */ /* 0x000fe2000c101526 */
[----:B------:R-:W-:Y:S01]  /*4f50*/  LEA R8, P5, R91, R6, 0x1 ;  /* 0x000000065b087211 */ /* 0x000fe200078a08ff */
[-C--:B------:R-:W-:Y:S01]  /*4f60*/  FMUL R31, R31, R23.reuse ;  /* 0x000000171f1f7220 */ /* 0x080fe20000400000 */
[----:B------:R-:W-:Y:S01]  /*4f70*/  ISETP.GT.AND P3, PT, R3, 0x8, P3 ;  /* 0x000000080300780c */ /* 0x000fe20001f64270 */
[-C--:B------:R-:W-:Y:S01]  /*4f80*/  FMUL R32, R32, R23.reuse ;  /* 0x0000001720207220 */ /* 0x080fe20000400000 */
[----:B------:R-:W-:Y:S01]  /*4f90*/  ISETP.GT.AND P0, PT, R4, 0x9, PT ;  /* 0x000000090400780c */ /* 0x000fe20003f04270 */
[----:B------:R-:W-:Y:S01]  /*4fa0*/  IMAD.X R9, R5, 0x1, R7, P5 ;  /* 0x0000000105097824 */ /* 0x000fe200028e0607 */
[----:B------:R-:W-:Y:S01]  /*4fb0*/  ISETP.GT.AND P4, PT, R3, RZ, P1 ;  /* 0x000000ff0300720c */ /* 0x000fe20000f84270 */
[-C--:B------:R-:W-:Y:S01]  /*4fc0*/  FMUL R33, R33, R23.reuse ;  /* 0x0000001721217220 */ /* 0x080fe20000400000 */
[----:B------:R-:W-:Y:S01]  /*4fd0*/  F2FP.F16.F32.PACK_AB R26, RZ, R26 ;  /* 0x0000001aff1a723e */ /* 0x000fe200000000ff */
[-C--:B------:R-:W-:Y:S01]  /*4fe0*/  FMUL R34, R34, R23.reuse ;  /* 0x0000001722227220 */ /* 0x080fe20000400000 */
[----:B------:R-:W-:Y:S01]  /*4ff0*/  ISETP.GT.AND P5, PT, R3, RZ, P0 ;  /* 0x000000ff0300720c */ /* 0x000fe200007a4270 */
[----:B------:R-:W-:Y:S01]  /*5000*/  FMUL R35, R35, R23 ;  /* 0x0000001723237220 */ /* 0x000fe20000400000 */
[----:B------:R-:W-:Y:S01]  /*5010*/  F2FP.F16.F32.PACK_AB R27, RZ, R27 ;  /* 0x0000001bff1b723e */ /* 0x000fe200000000ff */
[----:B------:R-:W-:Y:S01]  /*5020*/  @P2 STG.E.U16 desc[UR38][R8.64], R26 ;  /* 0x0000001a08002986 */ /* 0x000fe2000c101526 */
[----:B------:R-:W-:Y:S01]  /*5030*/  F2FP.F16.F32.PACK_AB R28, RZ, R28 ;  /* 0x0000001cff1c723e */ /* 0x000fe200000000ff */
[-C--:B------:R-:W-:Y:S01]  /*5040*/  FMUL R36, R36, R23.reuse ;  /* 0x0000001724247220 */ /* 0x080fe20000400000 */
[----:B------:R-:W-:Y:S01]  /*5050*/  ISETP.GT.AND P2, PT, R3, 0x8, P1 ;  /* 0x000000080300780c */ /* 0x000fe20000f44270 */
[----:B------:R-:W-:Y:S01]  /*5060*/  @P3 STG.E.U16 desc[UR38][R8.64+0x2], R27 ;  /* 0x0000021b08003986 */ /* 0x000fe2000c101526 */
[----:B------:R-:W-:Y:S01]  /*5070*/  ISETP.GT.AND P1, PT, R4, 0x10, PT ;  /* 0x000000100400780c */ /* 0x000fe20003f24270 */
[----:B------:R-:W-:Y:S01]  /*5080*/  FMUL R37, R37, R23 ;  /* 0x0000001725257220 */ /* 0x000fe20000400000 */
[----:B------:R-:W-:Y:S01]  /*5090*/  F2FP.F16.F32.PACK_AB R29, RZ, R29 ;  /* 0x0000001dff1d723e */ /* 0x000fe200000000ff */
[----:B------:R-:W-:Y:S01]  /*50a0*/  @P4 STG.E.U16 desc[UR38][R6.64+0x10], R28 ;  /* 0x0000101c06004986 */ /* 0x000fe2000c101526 */
[C---:B------:R-:W-:Y:S01]  /*50b0*/  ISETP.GT.AND P3, PT, R3.reuse, 0x8, P0 ;  /* 0x000000080300780c */ /* 0x040fe20000764270 */
[-C--:B------:R-:W-:Y:S01]  /*50c0*/  FMUL R38, R38, R23.reuse ;  /* 0x0000001726267220 */ /* 0x080fe20000400000 */
[----:B------:R-:W-:Y:S01]  /*50d0*/  ISETP.GT.AND P0, PT, R4, 0x11, PT ;  /* 0x000000110400780c */ /* 0x000fe20003f04270 */
[----:B------:R-:W-:Y:S01]  /*50e0*/  @P5 STG.E.U16 desc[UR38][R6.64+0x12], R29 ;  /* 0x0000121d06005986 */ /* 0x000fe2000c101526 */
        /* <DEDUP_REMOVED lines=161> */
[----:B------:R-:W-:Y:S01]  /*5b00*/  FMUL R87, R87, R23 ;  /* 0x0000001757577220 */ /* 0x000fe20000400000 */
[----:B------:R-:W-:-:S02]  /*5b10*/  F2FP.F16.F32.PACK_AB R62, RZ, R62 ;  /* 0x0000003eff3e723e */ /* 0x000fc400000000ff */
[C---:B------:R-:W-:Y:S02]  /*5b20*/  ISETP.GT.AND P5, PT, R3.reuse, RZ, P0 ;  /* 0x000000ff0300720c */ /* 0x040fe400007a4270 */
[----:B------:R-:W-:Y:S01]  /*5b30*/  F2FP.F16.F32.PACK_AB R63, RZ, R63 ;  /* 0x0000003fff3f723e */ /* 0x000fe200000000ff */
[----:B------:R-:W-:Y:S01]  /*5b40*/  @P2 STG.E.U16 desc[UR38][R8.64+0x90], R62 ;  /* 0x0000903e08002986 */ /* 0x000fe2000c101526 */
[----:B------:R-:W-:Y:S02]  /*5b50*/  F2FP.F16.F32.PACK_AB R64, RZ, R64 ;  /* 0x00000040ff40723e */ /* 0x000fe400000000ff */
[C---:B------:R-:W-:Y:S01]  /*5b60*/  ISETP.GT.AND P2, PT, R3.reuse, 0x8, P1 ;  /* 0x000000080300780c */ /* 0x040fe20000f44270 */
[----:B------:R-:W-:Y:S01]  /*5b70*/  @P3 STG.E.U16 desc[UR38][R8.64+0x92], R63 ;  /* 0x0000923f08003986 */ /* 0x000fe2000c101526 */
[----:B------:R-:W-:Y:S02]  /*5b80*/  ISETP.GT.AND P1, PT, R4, 0x58, PT ;  /* 0x000000580400780c */ /* 0x000fe40003f24270 */
[----:B------:R-:W-:Y:S01]  /*5b90*/  F2FP.F16.F32.PACK_AB R65, RZ, R65 ;  /* 0x00000041ff41723e */ /* 0x000fe200000000ff */
[----:B------:R-:W-:Y:S01]  /*5ba0*/  @P4 STG.E.U16 desc[UR38][R6.64+0xa0], R64 ;  /* 0x0000a04006004986 */ /* 0x000fe2000c101526 */
[----:B------:R-:W-:-:S02]  /*5bb0*/  ISETP.GT.AND P3, PT, R3, 0x8, P0 ;  /* 0x000000080300780c */ /* 0x000fc40000764270 */
[----:B------:R-:W-:Y:S01]  /*5bc0*/  ISETP.GT.AND P0, PT, R4, 0x59, PT ;  /* 0x000000590400780c */ /* 0x000fe20003f04270 */
[----:B------:R-:W-:Y:S01]  /*5bd0*/  @P5 STG.E.U16 desc[UR38][R6.64+0xa2], R65 ;  /* 0x0000a24106005986 */ /* 0x000fe2000c101526 */
[C---:B------:R-:W-:Y:S02]  /*5be0*/  ISETP.GT.AND P4, PT, R3.reuse, RZ, P1 ;  /* 0x000000ff0300720c */ /* 0x040fe40000f84270 */
[----:B------:R-:W-:Y:S02]  /*5bf0*/  F2FP.F16.F32.PACK_AB R66, RZ, R66 ;  /* 0x00000042ff42723e */ /* 0x000fe400000000ff */
[----:B------:R-:W-:Y:S02]  /*5c00*/  ISETP.GT.AND P5, PT, R3, RZ, P0 ;  /* 0x000000ff0300720c */ /* 0x000fe400007a4270 */
[----:B------:R-:W-:Y:S01]  /*5c10*/  F2FP.F16.F32.PACK_AB R67, RZ, R67 ;  /* 0x00000043ff43723e */ /* 0x000fe200000000ff */
[----:B------:R-:W-:Y:S01]  /*5c20*/  @P2 STG.E.U16 desc[UR38][R8.64+0xa0], R66 ;  /* 0x0000a04208002986 */ /* 0x000fe2000c101526 */
[----:B------:R-:W-:-:S02]  /*5c30*/  F2FP.F16.F32.PACK_AB R68, RZ, R68 ;  /* 0x00000044ff44723e */ /* 0x000fc400000000ff */
[C---:B------:R-:W-:Y:S01]  /*5c40*/  ISETP.GT.AND P2, PT, R3.reuse, 0x8, P1 ;  /* 0x000000080300780c */ /* 0x040fe20000f44270 */
[----:B------:R-:W-:Y:S01]  /*5c50*/  @P3 STG.E.U16 desc[UR38][R8.64+0xa2], R67 ;  /* 0x0000a24308003986 */ /* 0x000fe2000c101526 */
[C---:B------:R-:W-:Y:S02]  /*5c60*/  ISETP.GT.AND P1, PT, R4.reuse, 0x60, PT ;  /* 0x000000600400780c */ /* 0x040fe40003f24270 */
[----:B------:R-:W-:Y:S01]  /*5c70*/  F2FP.F16.F32.PACK_AB R69, RZ, R69 ;  /* 0x00000045ff45723e */ /* 0x000fe200000000ff */
[----:B------:R-:W-:Y:S01]  /*5c80*/  @P4 STG.E.U16 desc[UR38][R6.64+0xb0], R68 ;  /* 0x0000b04406004986 */ /* 0x000fe2000c101526 */
[C---:B------:R-:W-:Y:S02]  /*5c90*/  ISETP.GT.AND P3, PT, R3.reuse, 0x8, P0 ;  /* 0x000000080300780c */ /* 0x040fe40000764270 */
[----:B------:R-:W-:Y:S01]  /*5ca0*/  ISETP.GT.AND P0, PT, R4, 0x61, PT ;  /* 0x000000610400780c */ /* 0x000fe20003f04270 */
[----:B------:R-:W-:Y:S01]  /*5cb0*/  @P5 STG.E.U16 desc[UR38][R6.64+0xb2], R69 ;  /* 0x0000b24506005986 */ /* 0x000fe2000c101526 */
[----:B------:R-:W-:-:S02]  /*5cc0*/  ISETP.GT.AND P4, PT, R3, RZ, P1 ;  /* 0x000000ff0300720c */ /* 0x000fc40000f84270 */
[C---:B------:R-:W-:Y:S02]  /*5cd0*/  ISETP.GT.AND P5, PT, R3.reuse, RZ, P0 ;  /* 0x000000ff0300720c */ /* 0x040fe400007a4270 */
[----:B------:R-:W-:Y:S02]  /*5ce0*/  F2FP.F16.F32.PACK_AB R70, RZ, R70 ;  /* 0x00000046ff46723e */ /* 0x000fe400000000ff */
[----:B------:R-:W-:Y:S02]  /*5cf0*/  F2FP.F16.F32.PACK_AB R71, RZ, R71 ;  /* 0x00000047ff47723e */ /* 0x000fe400000000ff */
[----:B------:R-:W-:Y:S01]  /*5d00*/  F2FP.F16.F32.PACK_AB R72, RZ, R72 ;  /* 0x00000048ff48723e */ /* 0x000fe200000000ff */
[----:B------:R-:W-:Y:S01]  /*5d10*/  @P2 STG.E.U16 desc[UR38][R8.64+0xb0], R70 ;  /* 0x0000b04608002986 */ /* 0x000fe2000c101526 */
[----:B------:R-:W-:Y:S02]  /*5d20*/  F2FP.F16.F32.PACK_AB R73, RZ, R73 ;  /* 0x00000049ff49723e */ /* 0x000fe400000000ff */
[C---:B------:R-:W-:Y:S01]  /*5d30*/  ISETP.GT.AND P1, PT, R3.reuse, 0x8, P1 ;  /* 0x000000080300780c */ /* 0x040fe20000f24270 */
[----:B------:R-:W-:Y:S01]  /*5d40*/  @P3 STG.E.U16 desc[UR38][R8.64+0xb2], R71 ;  /* 0x0000b24708003986 */ /* 0x000fe2000c101526 */
[----:B------:R-:W-:-:S02]  /*5d50*/  ISETP.GT.AND P2, PT, R3, 0x8, P0 ;  /* 0x000000080300780c */ /* 0x000fc40000744270 */
[C---:B------:R-:W-:Y:S01]  /*5d60*/  ISETP.GT.AND P0, PT, R4.reuse, 0x69, PT ;  /* 0x000000690400780c */ /* 0x040fe20003f04270 */
[----:B------:R-:W-:Y:S01]  /*5d70*/  @P4 STG.E.U16 desc[UR38][R6.64+0xc0], R72 ;  /* 0x0000c04806004986 */ /* 0x000fe2000c101526 */
[----:B------:R-:W-:Y:S02]  /*5d80*/  ISETP.GT.AND P4, PT, R4, 0x68, PT ;  /* 0x000000680400780c */ /* 0x000fe40003f84270 */
[----:B------:R-:W-:Y:S01]  /*5d90*/  F2FP.F16.F32.PACK_AB R74, RZ, R74 ;  /* 0x0000004aff4a723e */ /* 0x000fe200000000ff */
[----:B------:R-:W-:Y:S01]  /*5da0*/  @P5 STG.E.U16 desc[UR38][R6.64+0xc2], R73 ;  /* 0x0000c24906005986 */ /* 0x000fe2000c101526 */
[C---:B------:R-:W-:Y:S02]  /*5db0*/  ISETP.GT.AND P5, PT, R3.reuse, RZ, P4 ;  /* 0x000000ff0300720c */ /* 0x040fe400027a4270 */
[----:B------:R-:W-:Y:S01]  /*5dc0*/  ISETP.GT.AND P3, PT, R3, RZ, P0 ;  /* 0x000000ff0300720c */ /* 0x000fe20000764270 */
[----:B------:R-:W-:Y:S01]  /*5dd0*/  @P1 STG.E.U16 desc[UR38][R8.64+0xc0], R74 ;  /* 0x0000c04a08001986 */ /* 0x000fe2000c101526 */
[----:B------:R-:W-:-:S02]  /*5de0*/  F2FP.F16.F32.PACK_AB R75, RZ, R75 ;  /* 0x0000004bff4b723e */ /* 0x000fc400000000ff */
[----:B------:R-:W-:Y:S02]  /*5df0*/  F2FP.F16.F32.PACK_AB R76, RZ, R76 ;  /* 0x0000004cff4c723e */ /* 0x000fe400000000ff */
[C---:B------:R-:W-:Y:S01]  /*5e00*/  ISETP.GT.AND P4, PT, R3.reuse, 0x8, P4 ;  /* 0x000000080300780c */ /* 0x040fe20002784270 */
[----:B------:R-:W-:Y:S01]  /*5e10*/  @P2 STG.E.U16 desc[UR38][R8.64+0xc2], R75 ;  /* 0x0000c24b08002986 */ /* 0x000fe2000c101526 */
[----:B------:R-:W-:Y:S02]  /*5e20*/  F2FP.F16.F32.PACK_AB R77, RZ, R77 ;  /* 0x0000004dff4d723e */ /* 0x000fe400000000ff */
[C---:B------:R-:W-:Y:S01]  /*5e30*/  ISETP.GT.AND P2, PT, R4.reuse, 0x71, PT ;  /* 0x000000710400780c */ /* 0x040fe20003f44270 */
[----:B------:R-:W-:Y:S01]  /*5e40*/  @P5 STG.E.U16 desc[UR38][R6.64+0xd0], R76 ;  /* 0x0000d04c06005986 */ /* 0x000fe2000c101526 */
[----:B------:R-:W-:Y:S02]  /*5e50*/  ISETP.GT.AND P5, PT, R3, 0x8, P0 ;  /* 0x000000080300780c */ /* 0x000fe400007a4270 */
[C---:B------:R-:W-:Y:S01]  /*5e60*/  ISETP.GT.AND P1, PT, R4.reuse, 0x78, PT ;  /* 0x000000780400780c */ /* 0x040fe20003f24270 */
[----:B------:R-:W-:Y:S01]  /*5e70*/  @P3 STG.E.U16 desc[UR38][R6.64+0xd2], R77 ;  /* 0x0000d24d06003986 */ /* 0x000fe2000c101526 */
[----:B------:R-:W-:-:S02]  /*5e80*/  ISETP.GT.AND P3, PT, R4, 0x70, PT ;  /* 0x000000700400780c */ /* 0x000fc40003f64270 */
[----:B------:R-:W-:Y:S01]  /*5e90*/  ISETP.GT.AND P0, PT, R4, 0x79, PT ;  /* 0x000000790400780c */ /* 0x000fe20003f04270 */
[----:B------:R-:W-:Y:S01]  /*5ea0*/  @P4 IMAD.MOV.U32 R4, RZ, RZ, R8 ;  /* 0x000000ffff044224 */ /* 0x000fe200078e0008 */
[----:B------:R-:W-:Y:S01]  /*5eb0*/  F2FP.F16.F32.PACK_AB R78, RZ, R78 ;  /* 0x0000004eff4e723e */ /* 0x000fe200000000ff */
[----:B------:R-:W-:Y:S01]  /*5ec0*/  @P4 IMAD.MOV.U32 R5, RZ, RZ, R9 ;  /* 0x000000ffff054224 */ /* 0x000fe200078e0009 */
[----:B------:R-:W-:Y:S02]  /*5ed0*/  F2FP.F16.F32.PACK_AB R79, RZ, R79 ;  /* 0x0000004fff4f723e */ /* 0x000fe400000000ff */
[----:B------:R-:W-:Y:S02]  /*5ee0*/  F2FP.F16.F32.PACK_AB R80, RZ, R80 ;  /* 0x00000050ff50723e */ /* 0x000fe400000000ff */
[----:B------:R0:W-:Y:S01]  /*5ef0*/  @P4 STG.E.U16 desc[UR38][R4.64+0xd0], R78 ;  /* 0x0000d04e04004986 */ /* 0x0001e2000c101526 */
[----:B------:R-:W-:Y:S02]  /*5f00*/  ISETP.GT.AND P4, PT, R3, RZ, P2 ;  /* 0x000000ff0300720c */ /* 0x000fe40001784270 */
[----:B------:R-:W-:-:S02]  /*5f10*/  F2FP.F16.F32.PACK_AB R81, RZ, R81 ;  /* 0x00000051ff51723e */ /* 0x000fc400000000ff */
[----:B------:R-:W-:Y:S02]  /*5f20*/  ISETP.GT.AND P2, PT, R3, 0x8, P2 ;  /* 0x000000080300780c */ /* 0x000fe40001744270 */
[----:B------:R-:W-:Y:S02]  /*5f30*/  F2FP.F16.F32.PACK_AB R82, RZ, R82 ;  /* 0x00000052ff52723e */ /* 0x000fe400000000ff */
[----:B------:R-:W-:Y:S02]  /*5f40*/  F2FP.F16.F32.PACK_AB R83, RZ, R83 ;  /* 0x00000053ff53723e */ /* 0x000fe400000000ff */
[----:B------:R-:W-:Y:S01]  /*5f50*/  F2FP.F16.F32.PACK_AB R84, RZ, R84 ;  /* 0x00000054ff54723e */ /* 0x000fe200000000ff */
[----:B0-----:R-:W-:Y:S01]  /*5f60*/  @P5 IMAD.MOV.U32 R4, RZ, RZ, R8 ;  /* 0x000000ffff045224 */ /* 0x001fe200078e0008 */
[----:B------:R-:W-:Y:S01]  /*5f70*/  F2FP.F16.F32.PACK_AB R85, RZ, R85 ;  /* 0x00000055ff55723e */ /* 0x000fe200000000ff */
[----:B------:R-:W-:Y:S01]  /*5f80*/  @P5 IMAD.MOV.U32 R5, RZ, RZ, R9 ;  /* 0x000000ffff055224 */ /* 0x000fe200078e0009 */
[----:B------:R-:W-:-:S02]  /*5f90*/  F2FP.F16.F32.PACK_AB R86, RZ, R86 ;  /* 0x00000056ff56723e */ /* 0x000fc400000000ff */
[----:B------:R-:W-:Y:S02]  /*5fa0*/  F2FP.F16.F32.PACK_AB R87, RZ, R87 ;  /* 0x00000057ff57723e */ /* 0x000fe400000000ff */
[----:B------:R0:W-:Y:S01]  /*5fb0*/  @P5 STG.E.U16 desc[UR38][R4.64+0xd2], R79 ;  /* 0x0000d24f04005986 */ /* 0x0001e2000c101526 */
[C---:B------:R-:W-:Y:S02]  /*5fc0*/  ISETP.GT.AND P5, PT, R3.reuse, RZ, P3 ;  /* 0x000000ff0300720c */ /* 0x040fe40001fa4270 */
[----:B------:R-:W-:-:S11]  /*5fd0*/  ISETP.GT.AND P3, PT, R3, 0x8, P3 ;  /* 0x000000080300780c */ /* 0x000fd60001f64270 */
[----:B0-----:R-:W-:Y:S02]  /*5fe0*/  @P5 IMAD.MOV.U32 R4, RZ, RZ, R6 ;  /* 0x000000ffff045224 */ /* 0x001fe400078e0006 */
[----:B------:R-:W-:-:S05]  /*5ff0*/  @P5 IMAD.MOV.U32 R5, RZ, RZ, R7 ;  /* 0x000000ffff055224 */ /* 0x000fca00078e0007 */
[----:B------:R0:W-:Y:S01]  /*6000*/  @P5 STG.E.U16 desc[UR38][R4.64+0xe0], R80 ;  /* 0x0000e05004005986 */ /* 0x0001e2000c101526 */
[C---:B------:R-:W-:Y:S02]  /*6010*/  ISETP.GT.AND P5, PT, R3.reuse, RZ, P0 ;  /* 0x000000ff0300720c */ /* 0x040fe400007a4270 */
[----:B------:R-:W-:Y:S01]  /*6020*/  ISETP.GT.AND P0, PT, R3, 0x8, P0 ;  /* 0x000000080300780c */ /* 0x000fe20000704270 */
[----:B0-----:R-:W-:Y:S02]  /*6030*/  @P4 IMAD.MOV.U32 R4, RZ, RZ, R6 ;  /* 0x000000ffff044224 */ /* 0x001fe400078e0006 */
[----:B------:R-:W-:-:S05]  /*6040*/  @P4 IMAD.MOV.U32 R5, RZ, RZ, R7 ;  /* 0x000000ffff054224 */ /* 0x000fca00078e0007 */
[----:B------:R0:W-:Y:S01]  /*6050*/  @P4 STG.E.U16 desc[UR38][R4.64+0xe2], R81 ;  /* 0x0000e25104004986 */ /* 0x0001e2000c101526 */
[C---:B------:R-:W-:Y:S02]  /*6060*/  ISETP.GT.AND P4, PT, R3.reuse, RZ, P1 ;  /* 0x000000ff0300720c */ /* 0x040fe40000f84270 */
[----:B------:R-:W-:Y:S01]  /*6070*/  ISETP.GT.AND P1, PT, R3, 0x8, P1 ;  /* 0x000000080300780c */ /* 0x000fe20000f24270 */
[----:B0-----:R-:W-:Y:S02]  /*6080*/  @P3 IMAD.MOV.U32 R4, RZ, RZ, R8 ;  /* 0x000000ffff043224 */ /* 0x001fe400078e0008 */
[----:B------:R-:W-:-:S05]  /*6090*/  @P3 IMAD.MOV.U32 R5, RZ, RZ, R9 ;  /* 0x000000ffff053224 */ /* 0x000fca00078e0009 */
[----:B------:R0:W-:Y:S02]  /*60a0*/  @P3 STG.E.U16 desc[UR38][R4.64+0xe0], R82 ;  /* 0x0000e05204003986 */ /* 0x0001e4000c101526 */
[----:B0-----:R-:W-:Y:S02]  /*60b0*/  @P2 IMAD.MOV.U32 R4, RZ, RZ, R8 ;  /* 0x000000ffff042224 */ /* 0x001fe400078e0008 */
[----:B------:R-:W-:-:S05]  /*60c0*/  @P2 IMAD.MOV.U32 R5, RZ, RZ, R9 ;  /* 0x000000ffff052224 */ /* 0x000fca00078e0009 */
[----:B------:R0:W-:Y:S02]  /*60d0*/  @P2 STG.E.U16 desc[UR38][R4.64+0xe2], R83 ;  /* 0x0000e25304002986 */ /* 0x0001e4000c101526 */
[----:B0-----:R-:W-:Y:S02]  /*60e0*/  @P4 IMAD.MOV.U32 R4, RZ, RZ, R6 ;  /* 0x000000ffff044224 */ /* 0x001fe400078e0006 */
[----:B------:R-:W-:-:S05]  /*60f0*/  @P4 IMAD.MOV.U32 R5, RZ, RZ, R7 ;  /* 0x000000ffff054224 */ /* 0x000fca00078e0007 */
[----:B------:R0:W-:Y:S04]  /*6100*/  @P4 STG.E.U16 desc[UR38][R4.64+0xf0], R84 ;  /* 0x0000f05404004986 */ /* 0x0001e8000c101526 */
[----:B------:R1:W-:Y:S01]  /*6110*/  @P5 STG.E.U16 desc[UR38][R6.64+0xf2], R85 ;  /* 0x0000f25506005986 */ /* 0x0003e2000c101526 */
[----:B0-----:R-:W-:Y:S02]  /*6120*/  @P1 IMAD.MOV.U32 R4, RZ, RZ, R8 ;  /* 0x000000ffff041224 */ /* 0x001fe400078e0008 */
[----:B------:R-:W-:-:S05]  /*6130*/  @P1 IMAD.MOV.U32 R5, RZ, RZ, R9 ;  /* 0x000000ffff051224 */ /* 0x000fca00078e0009 */
[----:B------:R1:W-:Y:S04]  /*6140*/  @P1 STG.E.U16 desc[UR38][R4.64+0xf0], R86 ;  /* 0x0000f05604001986 */ /* 0x0003e8000c101526 */
[----:B------:R1:W-:Y:S02]  /*6150*/  @P0 STG.E.U16 desc[UR38][R8.64+0xf2], R87 ;  /* 0x0000f25708000986 */ /* 0x0003e4000c101526 */
.L_x_158:
[----:B------:R-:W-:Y:S05]  /*6160*/  BSYNC B0 ;  /* 0x0000000000007941 */ /* 0x000fea0003800000 */
.L_x_32:
[----:B------:R-:W-:Y:S01]  /*6170*/  IADD3 R16, P0, R16, UR36, RZ ;  /* 0x0000002410107c10 */ /* 0x000fe2000ff1e0ff */
[----:B------:R-:W-:Y:S01]  /*6180*/  ULDC.64 UR4, c[0x0][0x650] ;  /* 0x0001940000047ab9 */ /* 0x000fe20000000a00 */
[----:B------:R-:W-:Y:S01]  /*6190*/  PRMT R3, RZ, 0x7610, R3 ;  /* 0x00007610ff037816 */ /* 0x000fe20000000003 */
[----:B------:R-:W-:Y:S01]  /*61a0*/  IMAD.MOV.U32 R100, RZ, RZ, -0x1 ;  /* 0xffffffffff647424 */ /* 0x000fe200078e00ff */
[----:B------:R-:W-:Y:S01]  /*61b0*/  IADD3.X R17, R17, UR42, RZ, P0, !PT ;  /* 0x0000002a11117c10 */ /* 0x000fe200087fe4ff */
[----:B------:R-:W-:Y:S01]  /*61c0*/  IMAD.MOV.U32 R101, RZ, RZ, -0x1 ;  /* 0xffffffffff657424 */ /* 0x000fe200078e00ff */
[----:B------:R-:W-:-:S04]  /*61d0*/  ISETP.GE.U32.AND P0, PT, R16, UR4, PT ;  /* 0x0000000410007c0c */ /* 0x000fc8000bf06070 */
[----:B------:R-:W-:-:S13]  /*61e0*/  ISETP.GE.U32.AND.EX P0, PT, R17, UR5, PT, P0 ;  /* 0x0000000511007c0c */ /* 0x000fda000bf06100 */
[----:B------:R-:W-:Y:S05]  /*61f0*/  @P0 BRA `(.L_x_159) ;  /* 0x00000004004c0947 */ /* 0x000fea0003800000 */
[----:B------:R-:W0:Y:S01]  /*6200*/  LDC.64 R10, c[0x0][0x628] ;  /* 0x00018a00ff0a7b82 */ /* 0x000e220000000a00 */
[----:B---3--:R-:W3:Y:S01]  /*6210*/  S2R R12, SR_CTAID.X ;  /* 0x00000000000c7919 */ /* 0x008ee20000002500 */
[----:B-12-4-:R-:W-:Y:S02]  /*6220*/  IMAD.MOV.U32 R8, RZ, RZ, R16 ;  /* 0x000000ffff087224 */ /* 0x016fe400078e0010 */
[----:B------:R-:W-:Y:S01]  /*6230*/  IMAD.MOV.U32 R9, RZ, RZ, R17 ;  /* 0x000000ffff097224 */ /* 0x000fe200078e0011 */
[----:B------:R-:W1:Y:S03]  /*6240*/  S2R R20, SR_CTAID.Y ;  /* 0x0000000000147919 */ /* 0x000e660000002600 */
[----:B------:R-:W2:Y:S08]  /*6250*/  LDC R0, c[0x0][0x630] ;  /* 0x00018c00ff007b82 */ /* 0x000eb00000000800 */
[----:B------:R-:W4:Y:S01]  /*6260*/  LDC.64 R14, c[0x0][0x620] ;  /* 0x00018800ff0e7b82 */ /* 0x000f220000000a00 */
[----:B0-----:R-:W-:-:S04]  /*6270*/  ISETP.NE.U32.AND P0, PT, R10, RZ, PT ;  /* 0x000000ff0a00720c */ /* 0x001fc80003f05070 */
[----:B------:R-:W-:-:S13]  /*6280*/  ISETP.NE.AND.EX P0, PT, R11, RZ, PT, P0 ;  /* 0x000000ff0b00720c */ /* 0x000fda0003f05300 */
[----:B-1234-:R-:W-:Y:S05]  /*6290*/  @!P0 BRA `(.L_x_160) ;  /* 0x0000000000288947 */ /* 0x01efea0003800000 */
        /* <DEDUP_REMOVED lines=10> */
.L_x_160:
[-CC-:B------:R-:W-:Y:S01]  /*6340*/  SHF.R.U64 R101, R8, R0.reuse, R9.reuse ;  /* 0x0000000008657219 */ /* 0x180fe20000001209 */
[----:B------:R-:W0:Y:S01]  /*6350*/  LDC.64 R26, c[0x0][0x640] ;  /* 0x00019000ff1a7b82 */ /* 0x000e220000000a00 */
[----:B------:R-:W-:Y:S01]  /*6360*/  SHF.R.U32.HI R0, RZ, R0, R9 ;  /* 0x00000000ff007219 */ /* 0x000fe20000011609 */
[----:B------:R-:W-:Y:S01]  /*6370*/  ULDC UR4, c[0x0][0x150] ;  /* 0x0000540000047ab9 */ /* 0x000fe20000000800 */
[----:B------:R-:W-:Y:S02]  /*6380*/  IADD3 R3, P0, RZ, -R101, RZ ;  /* 0x80000065ff037210 */ /* 0x000fe40007f1e0ff */
[----:B------:R-:W-:-:S03]  /*6390*/  I2FP.F32.U32 R7, R12 ;  /* 0x0000000c00077245 */ /* 0x000fc60000201000 */
[----:B------:R-:W1:Y:S01]  /*63a0*/  LDC R6, c[0x0][0x618] ;  /* 0x00018600ff067b82 */ /* 0x000e620000000800 */
[----:B------:R-:W-:Y:S02]  /*63b0*/  IMAD.X R5, RZ, RZ, ~R0, P0 ;  /* 0x000000ffff057224 */ /* 0x000fe400000e0e00 */
[----:B------:R-:W-:Y:S01]  /*63c0*/  FMUL R7, R7, UR4 ;  /* 0x0000000407077c20 */ /* 0x000fe20008400000 */
[----:B------:R-:W-:Y:S01]  /*63d0*/  ULDC UR4, c[0x0][0x154] ;  /* 0x0000550000047ab9 */ /* 0x000fe20000000800 */
[-C--:B------:R-:W-:Y:S02]  /*63e0*/  IMAD R0, R5, R14.reuse, RZ ;  /* 0x0000000e05007224 */ /* 0x080fe400078e02ff */
[C---:B------:R-:W-:Y:S01]  /*63f0*/  IMAD.WIDE.U32 R4, R3.reuse, R14, R16 ;  /* 0x0000000e03047225 */ /* 0x040fe200078e0010 */
[----:B------:R-:W2:Y:S01]  /*6400*/  LDC R8, c[0x0][0x608] ;  /* 0x00018200ff087b82 */ /* 0x000ea20000000800 */
[----:B------:R-:W3:Y:S02]  /*6410*/  F2I.U32.TRUNC.NTZ R7, R7 ;  /* 0x0000000700077305 */ /* 0x000ee4000020f000 */
[----:B------:R-:W-:Y:S01]  /*6420*/  IMAD R3, R3, R15, R0 ;  /* 0x0000000f03037224 */ /* 0x000fe200078e0200 */
[----:B------:R-:W-:-:S03]  /*6430*/  I2FP.F32.U32 R0, R20 ;  /* 0x0000001400007245 */ /* 0x000fc60000201000 */
[----:B------:R-:W-:Y:S01]  /*6440*/  IMAD.IADD R3, R5, 0x1, R3 ;  /* 0x0000000105037824 */ /* 0x000fe200078e0203 */
[----:B------:R-:W4:Y:S01]  /*6450*/  LDC R11, c[0x0][0x658] ;  /* 0x00019600ff0b7b82 */ /* 0x000f220000000800 */
[----:B0-----:R-:W-:-:S04]  /*6460*/  ISETP.NE.U32.AND P0, PT, R26, RZ, PT ;  /* 0x000000ff1a00720c */ /* 0x001fc80003f05070 */
[----:B------:R-:W-:-:S03]  /*6470*/  ISETP.NE.AND.EX P0, PT, R27, RZ, PT, P0 ;  /* 0x000000ff1b00720c */ /* 0x000fc60003f05300 */
[----:B------:R-:W0:Y:S01]  /*6480*/  LDC R9, c[0x0][0x144] ;  /* 0x00005100ff097b82 */ /* 0x000e220000000800 */
[-C--:B-1----:R-:W-:Y:S01]  /*6490*/  SHF.R.U64 R10, R4, R6.reuse, R3 ;  /* 0x00000006040a7219 */ /* 0x082fe20000001203 */
[----:B---3--:R-:W-:Y:S01]  /*64a0*/  IMAD.MOV R7, RZ, RZ, -R7 ;  /* 0x000000ffff077224 */ /* 0x008fe200078e0a07 */
[----:B------:R-:W-:Y:S01]  /*64b0*/  SHF.R.U32.HI R3, RZ, R6, R3 ;  /* 0x00000006ff037219 */ /* 0x000fe20000011603 */
[----:B------:R-:W-:-:S04]  /*64c0*/  FMUL R6, R0, UR4 ;  /* 0x0000000400067c20 */ /* 0x000fc80008400000 */
[----:B------:R-:W1:Y:S01]  /*64d0*/  LDC R21, c[0x0][0x148] ;  /* 0x00005200ff157b82 */ /* 0x000e620000000800 */
[----:B------:R3:W0:Y:S01]  /*64e0*/  F2I.U32.TRUNC.NTZ R14, R6 ;  /* 0x00000006000e7305 */ /* 0x000622000020f000 */
[-CC-:B--2---:R-:W-:Y:S02]  /*64f0*/  SHF.R.U64 R13, R10, R8.reuse, R3.reuse ;  /* 0x000000080a0d7219 */ /* 0x184fe40000001203 */
[----:B------:R-:W-:-:S04]  /*6500*/  SHF.R.U32.HI R0, RZ, R8, R3 ;  /* 0x00000008ff007219 */ /* 0x000fc80000011603 */
[----:B-----5:R-:W2:Y:S01]  /*6510*/  LDC R24, c[0x0][0x648] ;  /* 0x00019200ff187b82 */ /* 0x020ea20000000800 */
[-CC-:B----4-:R-:W-:Y:S02]  /*6520*/  SHF.R.U64 R15, R13, R11.reuse, R0.reuse ;  /* 0x0000000b0d0f7219 */ /* 0x190fe40000001200 */
[----:B------:R-:W-:-:S03]  /*6530*/  SHF.R.U32.HI R5, RZ, R11, R0 ;  /* 0x0000000bff057219 */ /* 0x000fc60000011600 */
[----:B------:R-:W-:Y:S02]  /*6540*/  IMAD.MOV.U32 R4, RZ, RZ, R15 ;  /* 0x000000ffff047224 */ /* 0x000fe400078e000f */
[----:B------:R-:W4:Y:S01]  /*6550*/  LDC R28, c[0x0][0x638] ;  /* 0x00018e00ff1c7b82 */ /* 0x000f220000000800 */
[----:B0-----:R-:W-:-:S07]  /*6560*/  IMAD R25, R9, R7, R12 ;  /* 0x0000000709197224 */ /* 0x001fce00078e020c */
[----:B------:R-:W0:Y:S08]  /*6570*/  LDC R29, c[0x0][0x610] ;  /* 0x00018400ff1d7b82 */ /* 0x000e300000000800 */
[----:B------:R-:W0:Y:S01]  /*6580*/  LDC R30, c[0x0][0x600] ;  /* 0x00018000ff1e7b82 */ /* 0x000e220000000800 */
[----:B-123--:R-:W-:Y:S05]  /*6590*/  @!P0 BRA `(.L_x_161) ;  /* 0x0000000000288947 */ /* 0x00efea0003800000 */
[----:B------:R-:W1:Y:S02]  /*65a0*/  LDC R0, c[0x0][0x64c] ;  /* 0x00019300ff007b82 */ /* 0x000e640000000800 */
[----:B-1----:R-:W-:-:S05]  /*65b0*/  IADD3 R3, P0, R15, R0, RZ ;  /* 0x000000000f037210 */ /* 0x002fca0007f1e0ff */
        /* <DEDUP_REMOVED lines=8> */
.L_x_161:
[----:B------:R-:W-:Y:S01]  /*6640*/  ISETP.NE.AND P0, PT, R2, 0x1, PT ;  /* 0x000000010200780c */ /* 0x000fe20003f05270 */
[----:B------:R-:W-:Y:S01]  /*6650*/  IMAD.MOV R14, RZ, RZ, -R14 ;  /* 0x000000ffff0e7224 */ /* 0x000fe200078e0a0e */
[----:B------:R-:W-:Y:S02]  /*6660*/  SHF.R.U64 R3, R4, R24, R5 ;  /* 0x0000001804037219 */ /* 0x000fe40000001205 */
[----:B------:R-:W-:Y:S02]  /*6670*/  LOP3.LUT R0, R13, R98, RZ, 0xc0, !PT ;  /* 0x000000620d007212 */ /* 0x000fe400078ec0ff */
[----:B------:R-:W-:Y:S01]  /*6680*/  LOP3.LUT R10, R10, R97, RZ, 0xc0, !PT ;  /* 0x000000610a0a7212 */ /* 0x000fe200078ec0ff */
[----:B------:R-:W-:Y:S02]  /*6690*/  IMAD.MOV R4, RZ, RZ, -R3 ;  /* 0x000000ffff047224 */ /* 0x000fe400078e0a03 */
[----:B------:R-:W-:Y:S02]  /*66a0*/  IMAD R0, R93, R3, R0 ;  /* 0x000000035d007224 */ /* 0x000fe400078e0200 */
[----:B----4-:R-:W-:-:S02]  /*66b0*/  IMAD R3, R4, R28, R15 ;  /* 0x0000001c04037224 */ /* 0x010fc400078e020f */
[----:B------:R-:W-:Y:S02]  /*66c0*/  @P0 IMAD R25, R21, R14, R20 ;  /* 0x0000000e15190224 */ /* 0x000fe400078e0214 */
[----:B0-----:R-:W-:Y:S02]  /*66d0*/  IMAD R5, R3, R30, R10 ;  /* 0x0000001e03057224 */ /* 0x001fe400078e020a */
[----:B------:R-:W-:Y:S02]  /*66e0*/  IMAD R0, R0, R29, R25 ;  /* 0x0000001d00007224 */ /* 0x000fe400078e0219 */
[----:B------:R-:W-:-:S03]  /*66f0*/  IMAD.MOV.U32 R4, RZ, RZ, 0x1 ;  /* 0x00000001ff047424 */ /* 0x000fc600078e00ff */
[----:B------:R-:W-:Y:S02]  /*6700*/  SEL R100, R5, R0, !P0 ;  /* 0x0000000005647207 */ /* 0x000fe40004000000 */
[----:B------:R-:W-:Y:S02]  /*6710*/  PRMT R3, R4, 0x7610, R3 ;  /* 0x0000761004037816 */ /* 0x000fe40000000003 */
[----:B------:R-:W-:-:S07]  /*6720*/  SEL R0, R0, R5, !P0 ;  /* 0x0000000500007207 */ /* 0x000fce0004000000 */
.L_x_159:
[----:B------:R-:W-:Y:S01]  /*6730*/  UIADD3 UR41, UR43, UR41, URZ ;  /* 0x000000292b297290 */ /* 0x000fe2000fffe03f */
[----:B------:R-:W-:Y:S01]  /*6740*/  LOP3.LUT P0, RZ, R3, 0xff, RZ, 0xc0, !PT ;  /* 0x000000ff03ff7812 */ /* 0x000fe2000780c0ff */
[----:B------:R-:W-:Y:S02]  /*6750*/  IMAD.MOV.U32 R103, RZ, RZ, R0 ;  /* 0x000000ffff677224 */ /* 0x000fe400078e0000 */
[----:B------:R-:W-:Y:S02]  /*6760*/  USHF.R.U32.HI UR4, URZ, 0x2, UR41 ;  /* 0x000000023f047899 */ /* 0x000fe40008011629 */
[----:B------:R-:W-:Y:S02]  /*6770*/  UISETP.GT.U32.AND UP1, UPT, UR41, 0x3, UPT ;  /* 0x000000032900788c */ /* 0x000fe4000bf24070 */
[----:B------:R-:W-:Y:S02]  /*6780*/  ULOP3.LUT UR4, UR4, 0x1, URZ, 0xc0, !UPT ;  /* 0x0000000104047892 */ /* 0x000fe4000f8ec03f */
[----:B------:R-:W-:-:S02]  /*6790*/  UISETP.LT.U32.AND UP1, UPT, UR43, 0x4, UP1 ;  /* 0x000000042b00788c */ /* 0x000fc40008f21070 */
[----:B------:R-:W-:Y:S02]  /*67a0*/  UISETP.NE.U32.AND UP0, UPT, UR4, 0x1, UPT ;  /* 0x000000010400788c */ /* 0x000fe4000bf05070 */
[----:B------:R-:W-:Y:S02]  /*67b0*/  USEL UR5, URZ, 0x1, !UP1 ;  /* 0x000000013f057887 */ /* 0x000fe4000c800000 */
[----:B------:R-:W-:Y:S02]  /*67c0*/  UISETP.GT.U32.AND UP0, UPT, UR43, 0x3, !UP0 ;  /* 0x000000032b00788c */ /* 0x000fe4000c704070 */
[----:B------:R-:W-:Y:S02]  /*67d0*/  ULOP3.LUT UR41, UR41, 0x3, URZ, 0xc0, !UPT ;  /* 0x0000000329297892 */ /* 0x000fe4000f8ec03f */
[----:B------:R-:W-:-:S04]  /*67e0*/  USEL UR4, URZ, 0x1, !UP0 ;  /* 0x000000013f047887 */ /* 0x000fc8000c000000 */
[----:B------:R-:W-:Y:S01]  /*67f0*/  ULOP3.LUT UR40, UR4, UR40, UR5, 0x96, !UPT ;  /* 0x0000002804287292 */ /* 0x000fe2000f8e9605 */
[----:B------:R-:W-:Y:S11]  /*6800*/  @P0 BRA `(.L_x_162) ;  /* 0xffffffac001c0947 */ /* 0x000ff6000383ffff */
[----:B------:R-:W-:Y:S05]  /*6810*/  EXIT ;  /* 0x000000000000794d */ /* 0x000fea0003800000 */
.L_x_7:
        /* <DEDUP_REMOVED lines=26> */
.L_x_164:
[----:B------:R-:W0:Y:S01]  /*69c0*/  LDC.64 R28, c[0x0][0x640] ;  /* 0x00019000ff1c7b82 */ /* 0x000e220000000a00 */
[-CC-:B------:R-:W-:Y:S01]  /*69d0*/  SHF.R.U64 R22, R14, R6.reuse, R15.reuse ;  /* 0x000000060e167219 */ /* 0x180fe2000000120f */
[----:B------:R-:W-:Y:S01]  /*69e0*/  IMAD.MOV.U32 R30, RZ, RZ, 0x1 ;  /* 0x00000001ff1e7424 */ /* 0x000fe200078e00ff */
[----:B------:R-:W-:Y:S02]  /*69f0*/  SHF.R.U32.HI R6, RZ, R6, R15 ;  /* 0x00000006ff067219 */ /* 0x000fe4000001160f */
[----:B------:R-:W-:-:S03]  /*6a00*/  IADD3 R13, P0, RZ, -R22, RZ ;  /* 0x80000016ff0d7210 */ /* 0x000fc60007f1e0ff */
[----:B------:R-:W1:Y:S02]  /*6a10*/  LDC R12, c[0x0][0x618] ;  /* 0x00018600ff0c7b82 */ /* 0x000e640000000800 */
[----:B------:R-:W-:-:S04]  /*6a20*/  IMAD.X R11, RZ, RZ, ~R6, P0 ;  /* 0x000000ffff0b7224 */ /* 0x000fc800000e0e06 */
[-C--:B------:R-:W-:Y:S02]  /*6a30*/  IMAD R6, R11, R24.reuse, RZ ;  /* 0x000000180b067224 */ /* 0x080fe400078e02ff */
[----:B------:R-:W2:Y:S01]  /*6a40*/  LDC R14, c[0x0][0x608] ;  /* 0x00018200ff0e7b82 */ /* 0x000ea20000000800 */
[----:B------:R-:W-:-:S04]  /*6a50*/  IMAD.WIDE.U32 R10, R13, R24, R16 ;  /* 0x000000180d0a7225 */ /* 0x000fc800078e0010 */
[----:B------:R-:W-:-:S03]  /*6a60*/  IMAD R13, R13, R25, R6 ;  /* 0x000000190d0d7224 */ /* 0x000fc600078e0206 */
[----:B------:R-:W3:Y:S01]  /*6a70*/  LDC R27, c[0x0][0x658] ;  /* 0x00019600ff1b7b82 */ /* 0x000ee20000000800 */
[----:B------:R-:W-:Y:S01]  /*6a80*/  IMAD.IADD R11, R11, 0x1, R13 ;  /* 0x000000010b0b7824 */ /* 0x000fe200078e020d */
[----:B0-----:R-:W-:-:S04]  /*6a90*/  ISETP.NE.U32.AND P0, PT, R28, RZ, PT ;  /* 0x000000ff1c00720c */ /* 0x001fc80003f05070 */
[----:B------:R-:W-:Y:S02]  /*6aa0*/  ISETP.NE.AND.EX P0, PT, R29, RZ, PT, P0 ;  /* 0x000000ff1d00720c */ /* 0x000fe40003f05300 */
[----:B------:R-:W0:Y:S01]  /*6ab0*/  LDC R20, c[0x0][0x600] ;  /* 0x00018000ff147b82 */ /* 0x000e220000000800 */
[-CC-:B-1----:R-:W-:Y:S01]  /*6ac0*/  SHF.R.U64 R8, R10, R12.reuse, R11.reuse ;  /* 0x0000000c0a087219 */ /* 0x182fe2000000120b */
[----:B------:R-:W-:Y:S01]  /*6ad0*/  IMAD.MOV.U32 R10, RZ, RZ, -0x1 ;  /* 0xffffffffff0a7424 */ /* 0x000fe200078e00ff */
[----:B------:R-:W-:-:S05]  /*6ae0*/  SHF.R.U32.HI R11, RZ, R12, R11 ;  /* 0x0000000cff0b7219 */ /* 0x000fca000001160b */
[----:B------:R-:W1:Y:S01]  /*6af0*/  LDC R24, c[0x0][0x648] ;  /* 0x00019200ff187b82 */ /* 0x000e620000000800 */
[-CC-:B--2---:R-:W-:Y:S02]  /*6b00*/  SHF.R.U64 R21, R8, R14.reuse, R11.reuse ;  /* 0x0000000e08157219 */ /* 0x184fe4000000120b */
[----:B------:R-:W-:-:S05]  /*6b10*/  SHF.R.U32.HI R6, RZ, R14, R11 ;  /* 0x0000000eff067219 */ /* 0x000fca000001160b */
[----:B------:R-:W2:Y:S01]  /*6b20*/  LDC R26, c[0x0][0x638] ;  /* 0x00018e00ff1a7b82 */ /* 0x000ea20000000800 */
[-C--:B---3--:R-:W-:Y:S02]  /*6b30*/  SHF.L.U32 R10, R10, R27.reuse, RZ ;  /* 0x0000001b0a0a7219 */ /* 0x088fe400000006ff */
[-CC-:B------:R-:W-:Y:S02]  /*6b40*/  SHF.R.U64 R25, R21, R27.reuse, R6.reuse ;  /* 0x0000001b15197219 */ /* 0x180fe40000001206 */
[----:B------:R-:W-:Y:S02]  /*6b50*/  LOP3.LUT R32, RZ, R10, RZ, 0x33, !PT ;  /* 0x0000000aff207212 */ /* 0x000fe400078e33ff */
[----:B------:R-:W-:Y:S01]  /*6b60*/  SHF.R.U32.HI R11, RZ, R27, R6 ;  /* 0x0000001bff0b7219 */ /* 0x000fe20000011606 */
[----:B------:R-:W3:Y:S01]  /*6b70*/  LDC R31, c[0x0][0x610] ;  /* 0x00018400ff1f7b82 */ /* 0x000ee20000000800 */
[----:B------:R-:W-:Y:S01]  /*6b80*/  IMAD.MOV.U32 R10, RZ, RZ, R25 ;  /* 0x000000ffff0a7224 */ /* 0x000fe200078e0019 */
[----:B------:R-:W-:Y:S06]  /*6b90*/  @!P0 BRA `(.L_x_165) ;  /* 0x0000000000288947 */ /* 0x000fec0003800000 */
        /* <DEDUP_REMOVED lines=10> */
.L_x_165:
[----:B------:R-:W-:Y:S02]  /*6c40*/  ISETP.NE.AND P0, PT, R2, 0x1, PT ;  /* 0x000000010200780c */ /* 0x000fe40003f05270 */
[----:B-1----:R-:W-:Y:S01]  /*6c50*/  SHF.R.U64 R6, R10, R24, R11 ;  /* 0x000000180a067219 */ /* 0x002fe2000000120b */
[----:B0-----:R-:W-:Y:S01]  /*6c60*/  VIADD R11, R20, 0xffffffff ;  /* 0xffffffff140b7836 */ /* 0x001fe20000000000 */
[----:B------:R-:W-:Y:S02]  /*6c70*/  SHF.L.U32 R30, R30, R27, RZ ;  /* 0x0000001b1e1e7219 */ /* 0x000fe400000006ff */
[----:B------:R-:W-:Y:S01]  /*6c80*/  LOP3.LUT R5, R21, R32, RZ, 0xc0, !PT ;  /* 0x0000002015057212 */ /* 0x000fe200078ec0ff */
[----:B------:R-:W-:-:S04]  /*6c90*/  IMAD.MOV R10, RZ, RZ, -R6 ;  /* 0x000000ffff0a7224 */ /* 0x000fc800078e0a06 */
[----:B------:R-:W-:Y:S01]  /*6ca0*/  IMAD R6, R30, R6, R5 ;  /* 0x000000061e067224 */ /* 0x000fe200078e0205 */
[----:B------:R-:W-:Y:S01]  /*6cb0*/  LOP3.LUT R5, R8, R11, RZ, 0xc0, !PT ;  /* 0x0000000b08057212 */ /* 0x000fe200078ec0ff */
[----:B------:R-:W-:Y:S02]  /*6cc0*/  @P0 IMAD R7, R9, R23, R4 ;  /* 0x0000001709070224 */ /* 0x000fe400078e0204 */
[----:B--2---:R-:W-:Y:S02]  /*6cd0*/  IMAD R4, R10, R26, R25 ;  /* 0x0000001a0a047224 */ /* 0x004fe400078e0219 */
[----:B---3--:R-:W-:Y:S02]  /*6ce0*/  IMAD R7, R6, R31, R7 ;  /* 0x0000001f06077224 */ /* 0x008fe400078e0207 */
[----:B------:R-:W-:Y:S02]  /*6cf0*/  IMAD R4, R4, R20, R5 ;  /* 0x0000001404047224 */ /* 0x000fe400078e0205 */
[----:B------:R-:W-:-:S02]  /*6d00*/  IMAD.MOV.U32 R8, RZ, RZ, 0x1 ;  /* 0x00000001ff087424 */ /* 0x000fc400078e00ff */
[----:B------:R-:W-:Y:S01]  /*6d10*/  IMAD.MOV.U32 R6, RZ, RZ, R22 ;  /* 0x000000ffff067224 */ /* 0x000fe200078e0016 */
[----:B------:R-:W-:Y:S02]  /*6d20*/  SEL R20, R4, R7, !P0 ;  /* 0x0000000704147207 */ /* 0x000fe40004000000 */
[----:B------:R-:W-:-:S07]  /*6d30*/  SEL R21, R7, R4, !P0 ;  /* 0x0000000407157207 */ /* 0x000fce0004000000 */
.L_x_163:
[----:B------:R-:W-:-:S08]  /*6d40*/  NOP ;  /* 0x0000000000007918 */ /* 0x000fd00000000000 */
[----:B------:R-:W0:-:S00]  /*6d50*/  USETMAXREG.DEALLOC.CTAPOOL 0x28 ;  /* 0x00000028000079c8 */ /* 0x000e0000080e0500 */
[----:B0-----:R-:W-:-:S13]  /*6d60*/  ISETP.NE.AND P0, PT, R3, RZ, PT ;  /* 0x000000ff0300720c */ /* 0x001fda0003f05270 */
[----:B------:R-:W-:Y:S05]  /*6d70*/  @P0 EXIT ;  /* 0x000000000000094d */ /* 0x000fea0003800000 */
[----:B------:R-:W-:Y:S01]  /*6d80*/  LOP3.LUT P0, RZ, R8, 0xff, RZ, 0xc0, !PT ;  /* 0x000000ff08ff7812 */ /* 0x000fe2000780c0ff */
[----:B------:R-:W-:Y:S02]  /*6d90*/  IMAD.MOV.U32 R3, RZ, RZ, 0x1 ;  /* 0x00000001ff037424 */ /* 0x000fe400078e00ff */
[----:B------:R-:W-:-:S10]  /*6da0*/  IMAD.MOV.U32 R8, RZ, RZ, RZ ;  /* 0x000000ffff087224 */ /* 0x000fd400078e00ff */
[----:B------:R-:W-:Y:S05]  /*6db0*/  @!P0 BRA `(.L_x_166) ;  /* 0x0000000c002c8947 */ /* 0x000fea0003800000 */
[----:B------:R-:W0:Y:S01]  /*6dc0*/  LDC R3, c[0x0][0x28c] ;  /* 0x0000a300ff037b82 */ /* 0x000e220000000800 */
[----:B------:R-:W1:Y:S01]  /*6dd0*/  S2R R12, SR_CgaCtaId ;  /* 0x00000000000c7919 */ /* 0x000e620000008800 */
[----:B------:R-:W-:Y:S01]  /*6de0*/  ULDC UR5, c[0x0][0x658] ;  /* 0x0001960000057ab9 */ /* 0x000fe20000000800 */
[----:B------:R-:W-:Y:S01]  /*6df0*/  UMOV UR6, 0xffffffff ;  /* 0xffffffff00067882 */ /* 0x000fe20000000000 */
[----:B------:R-:W-:Y:S01]  /*6e00*/  BSSY B0, `(.L_x_166) ;  /* 0x00000c6000007945 */ /* 0x000fe20003800000 */
[----:B------:R-:W-:Y:S01]  /*6e10*/  USHF.L.U32 UR6, UR6, UR5, URZ ;  /* 0x0000000506067299 */ /* 0x000fe2000800063f */
[----:B------:R-:W-:Y:S01]  /*6e20*/  IMAD.MOV.U32 R10, RZ, RZ, 0x1 ;  /* 0x00000001ff0a7424 */ /* 0x000fe200078e00ff */
[----:B------:R-:W-:Y:S01]  /*6e30*/  LOP3.LUT R19, R18, 0x2, RZ, 0xfc, !PT ;  /* 0x0000000212137812 */ /* 0x000fe200078efcff */
[----:B------:R-:W-:Y:S01]  /*6e40*/  IMAD.MOV.U32 R8, RZ, RZ, RZ ;  /* 0x000000ffff087224 */ /* 0x000fe200078e00ff */
[----:B------:R-:W-:Y:S01]  /*6e50*/  ULDC UR4, c[0x0][0x600] ;  /* 0x0001800000047ab9 */ /* 0x000fe20000000800 */
[----:B------:R-:W-:Y:S01]  /*6e60*/  UMOV UR7, 0x1 ;  /* 0x0000000100077882 */ /* 0x000fe20000000000 */
[----:B------:R-:W-:-:S02]  /*6e70*/  UIADD3 UR15, UR4, -0x1, URZ ;  /* 0xffffffff040f7890 */ /* 0x000fc4000fffe03f */
[----:B------:R-:W-:Y:S02]  /*6e80*/  USHF.L.U32 UR17, UR7, UR5, URZ ;  /* 0x0000000507117299 */ /* 0x000fe4000800063f */
[----:B------:R-:W-:Y:S01]  /*6e90*/  ULOP3.LUT UR16, URZ, UR6, URZ, 0x33, !UPT ;  /* 0x000000063f107292 */ /* 0x000fe2000f8e333f */
[----:B------:R-:W-:Y:S01]  /*6ea0*/  ULDC.64 UR20, c[0x0][0x198] ;  /* 0x0000660000147ab9 */ /* 0x000fe20000000a00 */
[----:B0-----:R-:W-:-:S05]  /*6eb0*/  VIADD R3, R3, 0x3f ;  /* 0x0000003f03037836 */ /* 0x001fca0000000000 */
[----:B------:R-:W-:-:S04]  /*6ec0*/  SHF.R.S32.HI R4, RZ, 0x1f, R3 ;  /* 0x0000001fff047819 */ /* 0x000fc80000011403 */
[----:B------:R-:W-:Y:S01]  /*6ed0*/  LEA.HI R4, R4, R3, RZ, 0x6 ;  /* 0x0000000304047211 */ /* 0x000fe200078f30ff */
[C---:B-1----:R-:W-:Y:S02]  /*6ee0*/  IMAD.SHL.U32 R11, R12.reuse, 0x40, RZ ;  /* 0x000000400c0b7824 */ /* 0x042fe400078e00ff */
[----:B------:R-:W-:Y:S01]  /*6ef0*/  IMAD.SHL.U32 R12, R12, 0x1000, RZ ;  /* 0x000010000c0c7824 */ /* 0x000fe200078e00ff */
[----:B------:R-:W-:Y:S01]  /*6f00*/  SHF.R.S32.HI R9, RZ, 0x6, R4 ;  /* 0x00000006ff097819 */ /* 0x000fe20000011404 */
[----:B------:R-:W-:Y:S01]  /*6f10*/  IMAD.MOV.U32 R3, RZ, RZ, 0x1 ;  /* 0x00000001ff037424 */ /* 0x000fe200078e00ff */
[----:B------:R-:W-:Y:S02]  /*6f20*/  LOP3.LUT R11, R11, 0x40, RZ, 0xc0, !PT ;  /* 0x000000400b0b7812 */ /* 0x000fe400078ec0ff */
[----:B------:R-:W-:Y:S01]  /*6f30*/  LOP3.LUT R12, R12, 0x1000, RZ, 0xc0, !PT ;  /* 0x000010000c0c7812 */ /* 0x000fe200078ec0ff */
[----:B------:R-:W-:-:S07]  /*6f40*/  VIADD R13, R9, 0x1 ;  /* 0x00000001090d7836 */ /* 0x000fce0000000000 */
.L_x_177:
[----:B------:R-:W-:-:S03]  /*6f50*/  UMOV UR4, 0xffffffff ;  /* 0xffffffff00047882 */ /* 0x000fc60000000000 */
[----:B------:R-:W-:Y:S05]  /*6f60*/  BRA.DIV UR4, `(.L_x_167) ;  /* 0x0000000e04a87947 */ /* 0x000fea000b800000 */
[----:B------:R-:W-:-:S13]  /*6f70*/  ELECT P6, URZ, PT ;  /* 0x00000000003f782f */ /* 0x000fda00038c0000 */
.L_x_188:
[----:B------:R-:W0:Y:S01]  /*6f80*/  LDC R4, c[0x0][0x28c] ;  /* 0x0000a300ff047b82 */ /* 0x000e220000000800 */
[----:B------:R-:W-:Y:S01]  /*6f90*/  BSSY B1, `(.L_x_168) ;  /* 0x0000038000017945 */ /* 0x000fe20003800000 */
[----:B0-----:R-:W-:-:S13]  /*6fa0*/  ISETP.LT.OR P6, PT, R4, 0x1, !P6 ;  /* 0x000000010400780c */ /* 0x001fda00077c1670 */
[----:B------:R-:W-:Y:S05]  /*6fb0*/  @P6 BRA `(.L_x_169) ;  /* 0x0000000000d46947 */ /* 0x000fea0003800000 */
[----:B------:R-:W-:Y:S02]  /*6fc0*/  IMAD R20, R20, 0x80, R11 ;  /* 0x0000008014147824 */ /* 0x000fe400078e020b */
[----:B------:R-:W-:Y:S02]  /*6fd0*/  IMAD.SHL.U32 R21, R21, 0x80, RZ ;  /* 0x0000008015157824 */ /* 0x000fe400078e00ff */
[----:B------:R-:W-:Y:S02]  /*6fe0*/  IMAD.MOV.U32 R24, RZ, RZ, RZ ;  /* 0x000000ffff187224 */ /* 0x000fe400078e00ff */
[----:B------:R-:W-:Y:S02]  /*6ff0*/  IMAD.MOV.U32 R4, RZ, RZ, R13 ;  /* 0x000000ffff047224 */ /* 0x000fe400078e000d */
[----:B------:R-:W-:Y:S02]  /*7000*/  IMAD.MOV.U32 R5, RZ, RZ, R3 ;  /* 0x000000ffff057224 */ /* 0x000fe400078e0003 */
[----:B------:R-:W-:-:S07]  /*7010*/  IMAD.MOV.U32 R7, RZ, RZ, R8 ;  /* 0x000000ffff077224 */ /* 0x000fce00078e0008 */
.L_x_172:
[----:B------:R-:W0:Y:S01]  /*7020*/  S2R R15, SR_CgaCtaId ;  /* 0x00000000000f7919 */ /* 0x000e220000008800 */
[----:B------:R-:W-:Y:S02]  /*7030*/  MOV R14, 0x400 ;  /* 0x00000400000e7802 */ /* 0x000fe40000000f00 */
[----:B------:R-:W-:Y:S02]  /*7040*/  ISETP.NE.AND P1, PT, R0, RZ, PT ;  /* 0x000000ff0000720c */ /* 0x000fe40003f25270 */
[----:B0-----:R-:W-:Y:S02]  /*7050*/  LEA R22, R15, R14, 0x18 ;  /* 0x0000000e0f167211 */ /* 0x001fe400078ec0ff */
[----:B------:R-:W-:-:S09]  /*7060*/  SHF.L.U32 R14, R5, 0x1f, RZ ;  /* 0x0000001f050e7819 */ /* 0x000fd200000006ff */
[----:B------:R-:W0:Y:S01]  /*7070*/  @!P1 LDC R15, c[0x0][0x500] ;  /* 0x00014000ff0f9b82 */ /* 0x000e220000000800 */
[----:B------:R-:W-:-:S04]  /*7080*/  IMAD R23, R7, 0x8, R22 ;  /* 0x0000000807177824 */ /* 0x000fc800078e0216 */
[----:B------:R-:W1:Y:S02]  /*7090*/  SYNCS.PHASECHK.TRANS64.TRYWAIT P0, [R23+URZ+0x20], R14 ;  /* 0x0000200e170075a7 */ /* 0x000e64000800017f */
[----:B-1----:R-:W-:Y:S05]  /*70a0*/  @!P0 BRA `(.L_x_170) ;  /* 0x0000000c00788947 */ /* 0x002fea0003800000 */
.L_x_189:
[----:B-1----:R-:W-:Y:S01]  /*70b0*/  PRMT R14, R19, 0x9910, RZ ;  /* 0x00009910130e7816 */ /* 0x002fe200000000ff */
[----:B0-----:R0:W-:Y:S03]  /*70c0*/  @!P1 SYNCS.ARRIVE.TRANS64 RZ, [R23+URZ], R15 ;  /* 0x0000000f17ff99a7 */ /* 0x0011e6000800003f */
[----:B------:R-:W-:-:S13]  /*70d0*/  ISETP.NE.AND P0, PT, R14, 0x2, PT ;  /* 0x000000020e00780c */ /* 0x000fda0003f05270 */
[----:B0-----:R-:W-:Y:S05]  /*70e0*/  @P0 BRA `(.L_x_171) ;  /* 0x0000000000040947 */ /* 0x001fea0003800000 */
[----:B------:R-:W-:Y:S01]  /*70f0*/  BPT.TRAP 0x1 ;  /* 0x000000040000795c */ /* 0x000fe20000300000 */
.L_x_171:
[----:B------:R-:W-:Y:S01]  /*7100*/  IMAD R14, R7, 0x2000, R12 ;  /* 0x00002000070e7824 */ /* 0x000fe200078e020c */
[----:B------:R-:W-:Y:S01]  /*7110*/  R2UR UR9, R23 ;  /* 0x00000000170972ca */ /* 0x000fe200000e0000 */
[--C-:B------:R-:W-:Y:S01]  /*7120*/  IMAD R15, R7, 0x4000, R22.reuse ;  /* 0x00004000070f7824 */ /* 0x100fe200078e0216 */
[----:B------:R-:W-:Y:S01]  /*7130*/  UIADD3 UR4, UP0, UR20, 0xf0, URZ ;  /* 0x000000f014047890 */ /* 0x000fe2000ff1e03f */
[----:B------:R-:W-:Y:S01]  /*7140*/  IMAD R14, R14, 0x2, R22 ;  /* 0x000000020e0e7824 */ /* 0x000fe200078e0216 */
[----:B------:R-:W-:Y:S01]  /*7150*/  R2UR UR11, R21 ;  /* 0x00000000150b72ca */ /* 0x000fe200000e0000 */
[----:B------:R-:W-:Y:S01]  /*7160*/  VIADD R4, R4, 0xffffffff ;  /* 0xffffffff04047836 */ /* 0x000fe20000000000 */
[----:B------:R-:W-:Y:S01]  /*7170*/  R2UR UR5, R15 ;  /* 0x000000000f0572ca */ /* 0x000fe200000e0000 */
[----:B------:R-:W-:Y:S01]  /*7180*/  UIADD3 UR22, UP1, UR20, 0x1f0, URZ ;  /* 0x000001f014167890 */ /* 0x000fe2000ff3e03f */
[----:B------:R-:W-:Y:S01]  /*7190*/  R2UR UR8, R14 ;  /* 0x000000000e0872ca */ /* 0x000fe200000e0000 */
[----:B------:R-:W-:Y:S01]  /*71a0*/  VIADD R7, R7, 0x1 ;  /* 0x0000000107077836 */ /* 0x000fe20000000000 */
[----:B------:R-:W-:Y:S01]  /*71b0*/  R2UR UR10, R24 ;  /* 0x00000000180a72ca */ /* 0x000fe200000e0000 */
[----:B------:R-:W-:Y:S01]  /*71c0*/  UIADD3.X UR23, URZ, UR21, URZ, UP1, !UPT ;  /* 0x000000153f177290 */ /* 0x000fe20008ffe43f */
[----:B------:R-:W-:Y:S01]  /*71d0*/  R2UR UR12, R6 ;  /* 0x00000000060c72ca */ /* 0x000fe200000e0000 */
[----:B------:R-:W-:Y:S01]  /*71e0*/  UMOV UR6, 0x0 ;  /* 0x0000000000067882 */ /* 0x000fe20000000000 */
[----:B------:R-:W-:Y:S01]  /*71f0*/  R2UR UR18, R20 ;  /* 0x00000000141272ca */ /* 0x000fe200000e0000 */
[----:B------:R-:W-:Y:S01]  /*7200*/  UMOV UR7, 0x10000000 ;  /* 0x1000000000077882 */ /* 0x000fe20000000000 */
[----:B------:R-:W-:Y:S01]  /*7210*/  ISETP.GT.AND P1, PT, R4, 0x1, PT ;  /* 0x000000010400780c */ /* 0x000fe20003f24270 */
[----:B------:R-:W-:Y:S01]  /*7220*/  UMOV UR19, 0x30000 ;  /* 0x0003000000137882 */ /* 0x000fe20000000000 */
[C---:B------:R-:W-:Y:S01]  /*7230*/  ISETP.NE.AND P0, PT, R7.reuse, 0x4, PT ;  /* 0x000000040700780c */ /* 0x040fe20003f05270 */
[----:B------:R-:W-:Y:S01]  /*7240*/  UIADD3 UR13, UR5, 0x100, URZ ;  /* 0x00000100050d7890 */ /* 0x000fe2000fffe03f */
[----:B------:R-:W-:Y:S01]  /*7250*/  VIADD R24, R24, 0x40 ;  /* 0x0000004018187836 */ /* 0x000fe20000000000 */
[----:B------:R-:W-:Y:S01]  /*7260*/  UIADD3.X UR5, URZ, UR21, URZ, UP0, !UPT ;  /* 0x000000153f057290 */ /* 0x000fe200087fe43f */
[----:B------:R-:W-:Y:S01]  /*7270*/  SEL R14, RZ, 0x1, P0 ;  /* 0x00000001ff0e7807 */ /* 0x000fe20000000000 */
[----:B------:R-:W-:Y:S01]  /*7280*/  UIADD3 UR14, UR8, 0x10100, URZ ;  /* 0x00010100080e7890 */ /* 0x000fe2000fffe03f */
[----:B------:R-:W-:-:S02]  /*7290*/  SEL R7, R7, RZ, P0 ;  /* 0x000000ff07077207 */ /* 0x000fc40000000000 */
[----:B------:R-:W-:Y:S01]  /*72a0*/  UMOV UR8, UR13 ;  /* 0x0000000d00087c82 */ /* 0x000fe20008000000 */
[----:B------:R-:W-:-:S03]  /*72b0*/  LOP3.LUT R5, R5, R14, RZ, 0x3c, !PT ;  /* 0x0000000e05057212 */ /* 0x000fc600078e3cff */
[----:B------:R0:W-:Y:S02]  /*72c0*/  UTMALDG.3D [UR8], [UR4], desc[UR6] ;  /* 0x00000608040075b4 */ /* 0x0001e40008011000 */
[----:B0-----:R-:W-:Y:S01]  /*72d0*/  UMOV UR8, UR14 ;  /* 0x0000000e00087c82 */ /* 0x001fe20008000000 */
[----:B------:R-:W-:Y:S02]  /*72e0*/  UMOV UR11, UR18 ;  /* 0x00000012000b7c82 */ /* 0x000fe40008000000 */
[----:B------:R0:W-:Y:S02]  /*72f0*/  UTMALDG.3D.MULTICAST [UR8], [UR22], UR19, desc[UR6] ;  /* 0x00000608160073b4 */ /* 0x0001e40008011813 */
[----:B0-----:R-:W-:Y:S05]  /*7300*/  @P1 BRA `(.L_x_172) ;  /* 0xfffffffc00441947 */ /* 0x001fea000383ffff */
.L_x_169:
[----:B------:R-:W-:Y:S05]  /*7310*/  BSYNC B1 ;  /* 0x0000000000017941 */ /* 0x000fea0003800000 */
.L_x_168:
[----:B------:R-:W-:Y:S01]  /*7320*/  LOP3.LUT P1, RZ, R10, 0xff, RZ, 0xc0, !PT ;  /* 0x000000ff0aff7812 */ /* 0x000fe2000782c0ff */
[----:B------:R-:W-:Y:S01]  /*7330*/  IMAD.IADD R8, R9, 0x1, R8 ;  /* 0x0000000109087824 */ /* 0x000fe200078e0208 */
[----:B------:R-:W-:Y:S01]  /*7340*/  IADD3 R16, P2, R16, UR36, RZ ;  /* 0x0000002410107c10 */ /* 0x000fe2000ff5e0ff */
[----:B------:R-:W-:Y:S01]  /*7350*/  ULDC.64 UR4, c[0x0][0x650] ;  /* 0x0001940000047ab9 */ /* 0x000fe20000000a00 */
[----:B------:R-:W-:Y:S01]  /*7360*/  BSSY B1, `(.L_x_173) ;  /* 0x000006d000017945 */ /* 0x000fe20003800000 */
[----:B------:R-:W-:Y:S01]  /*7370*/  IMAD.MOV.U32 R21, RZ, RZ, -0x1 ;  /* 0xffffffffff157424 */ /* 0x000fe200078e00ff */
[----:B------:R-:W-:Y:S01]  /*7380*/  SHF.R.U32.HI R4, RZ, 0x2, R8 ;  /* 0x00000002ff047819 */ /* 0x000fe20000011608 */
[----:B------:R-:W-:Y:S01]  /*7390*/  IMAD.MOV.U32 R20, RZ, RZ, -0x1 ;  /* 0xffffffffff147424 */ /* 0x000fe200078e00ff */
[----:B------:R-:W-:Y:S02]  /*73a0*/  ISETP.GT.U32.AND P0, PT, R8, 0x3, PT ;  /* 0x000000030800780c */ /* 0x000fe40003f04070 */
[----:B------:R-:W-:-:S02]  /*73b0*/  LOP3.LUT R4, R4, 0x1, RZ, 0xc0, !PT ;  /* 0x0000000104047812 */ /* 0x000fc400078ec0ff */
[----:B------:R-:W-:Y:S01]  /*73c0*/  ISETP.LT.U32.AND P0, PT, R9, 0x4, P0 ;  /* 0x000000040900780c */ /* 0x000fe20000701070 */
[----:B------:R-:W0:Y:S01]  /*73d0*/  @P1 S2R R6, SR_CgaCtaId ;  /* 0x0000000000061919 */ /* 0x000e220000008800 */
[----:B------:R-:W-:Y:S02]  /*73e0*/  @P1 MOV R5, 0x400 ;  /* 0x0000040000051802 */ /* 0x000fe40000000f00 */
[----:B------:R-:W-:Y:S02]  /*73f0*/  IADD3.X R17, R17, UR42, RZ, P2, !PT ;  /* 0x0000002a11117c10 */ /* 0x000fe400097fe4ff */
[----:B------:R-:W-:Y:S02]  /*7400*/  ISETP.GE.U32.AND P2, PT, R16, UR4, PT ;  /* 0x0000000410007c0c */ /* 0x000fe4000bf46070 */
[----:B------:R-:W-:Y:S02]  /*7410*/  LOP3.LUT R8, R8, 0x3, RZ, 0xc0, !PT ;  /* 0x0000000308087812 */ /* 0x000fe400078ec0ff */
[----:B------:R-:W-:-:S02]  /*7420*/  PRMT R10, RZ, 0x7610, R10 ;  /* 0x00007610ff0a7816 */ /* 0x000fc4000000000a */
[----:B0-----:R-:W-:Y:S01]  /*7430*/  @P1 LEA R5, R6, R5, 0x18 ;  /* 0x0000000506051211 */ /* 0x001fe200078ec0ff */
[----:B------:R-:W-:-:S03]  /*7440*/  IMAD.MOV.U32 R6, RZ, RZ, -0x1 ;  /* 0xffffffffff067424 */ /* 0x000fc600078e00ff */
[----:B------:R0:W-:Y:S01]  /*7450*/  @P1 SYNCS.ARRIVE.TRANS64.A1T0 RZ, [R5+URZ+0x58], RZ ;  /* 0x000058ff05ff19a7 */ /* 0x0001e2000810003f */
[----:B------:R-:W-:Y:S02]  /*7460*/  ISETP.NE.U32.AND P1, PT, R4, 0x1, PT ;  /* 0x000000010400780c */ /* 0x000fe40003f25070 */
[----:B------:R-:W-:Y:S02]  /*7470*/  SEL R4, RZ, 0x1, !P0 ;  /* 0x00000001ff047807 */ /* 0x000fe40004000000 */
[----:B------:R-:W-:Y:S02]  /*7480*/  ISETP.GE.U32.AND.EX P0, PT, R17, UR5, PT, P2 ;  /* 0x0000000511007c0c */ /* 0x000fe4000bf06120 */
[----:B------:R-:W-:-:S04]  /*7490*/  ISETP.GT.U32.AND P1, PT, R9, 0x3, !P1 ;  /* 0x000000030900780c */ /* 0x000fc80004f24070 */
[----:B0-----:R-:W-:-:S04]  /*74a0*/  SEL R5, RZ, 0x1, !P1 ;  /* 0x00000001ff057807 */ /* 0x001fc80004800000 */
[--C-:B------:R-:W-:Y:S02]  /*74b0*/  LOP3.LUT R3, R5, R3, R4.reuse, 0x96, !PT ;  /* 0x0000000305037212 */ /* 0x100fe400078e9604 */
[----:B------:R-:W-:Y:S01]  /*74c0*/  PRMT R4, RZ, 0x7610, R4 ;  /* 0x00007610ff047816 */ /* 0x000fe20000000004 */
[----:B------:R-:W-:Y:S06]  /*74d0*/  @P0 BRA `(.L_x_174) ;  /* 0x0000000400540947 */ /* 0x000fec0003800000 */
[----:B------:R-:W0:Y:S01]  /*74e0*/  S2R R15, SR_CTAID.X ;  /* 0x00000000000f7919 */ /* 0x000e220000002500 */
[----:B------:R-:W-:Y:S01]  /*74f0*/  ULDC.64 UR4, c[0x0][0x628] ;  /* 0x00018a0000047ab9 */ /* 0x000fe20000000a00 */
[----:B------:R-:W-:Y:S01]  /*7500*/  ULDC UR7, c[0x0][0x630] ;  /* 0x00018c0000077ab9 */ /* 0x000fe20000000800 */
[----:B------:R-:W-:Y:S01]  /*7510*/  ISETP.NE.U32.AND P0, PT, RZ, UR4, PT ;  /* 0x00000004ff007c0c */ /* 0x000fe2000bf05070 */
[----:B------:R-:W1:Y:S01]  /*7520*/  S2R R20, SR_CTAID.Y ;  /* 0x0000000000147919 */ /* 0x000e620000002600 */
[----:B------:R-:W-:Y:S01]  /*7530*/  ULDC UR8, c[0x0][0x150] ;  /* 0x0000540000087ab9 */ /* 0x000fe20000000800 */
[----:B------:R-:W-:Y:S01]  /*7540*/  IMAD.MOV.U32 R4, RZ, RZ, R16 ;  /* 0x000000ffff047224 */ /* 0x000fe200078e0010 */
[----:B------:R-:W-:Y:S01]  /*7550*/  ISETP.NE.AND.EX P0, PT, RZ, UR5, PT, P0 ;  /* 0x00000005ff007c0c */ /* 0x000fe2000bf05300 */
[----:B------:R-:W-:Y:S01]  /*7560*/  IMAD.MOV.U32 R5, RZ, RZ, R17 ;  /* 0x000000ffff057224 */ /* 0x000fe200078e0011 */
[----:B0-----:R-:W-:-:S11]  /*7570*/  I2FP.F32.U32 R22, R15 ;  /* 0x0000000f00167245 */ /* 0x001fd60000201000 */
[----:B------:R-:W-:Y:S05]  /*7580*/  @!P0 BRA `(.L_x_175) ;  /* 0x0000000000288947 */ /* 0x000fea0003800000 */
[----:B------:R-:W-:Y:S02]  /*7590*/  ULDC UR6, c[0x0][0x634] ;  /* 0x00018d0000067ab9 */ /* 0x000fe40000000800 */
[----:B------:R-:W-:-:S05]  /*75a0*/  IADD3 R5, P0, R16, UR6, RZ ;  /* 0x0000000610057c10 */ /* 0x000fca000ff1e0ff */
[----:B------:R-:W-:-:S04]  /*75b0*/  IMAD.X R21, RZ, RZ, R17, P0 ;  /* 0x000000ffff157224 */ /* 0x000fc800000e0611 */
[----:B------:R-:W-:-:S04]  /*75c0*/  IMAD.WIDE.U32 R6, R21, UR4, RZ ;  /* 0x0000000415067c25 */ /* 0x000fc8000f8e00ff */
[----:B------:R-:W-:-:S04]  /*75d0*/  IMAD.WIDE.U32 R6, P0, R5, UR5, R6 ;  /* 0x0000000505067c25 */ /* 0x000fc8000f800006 */
[----:B------:R-:W-:-:S04]  /*75e0*/  IMAD.WIDE.U32 R4, R5, UR4, RZ ;  /* 0x0000000405047c25 */ /* 0x000fc8000f8e00ff */
[----:B------:R-:W-:Y:S01]  /*75f0*/  IMAD.MOV.U32 R4, RZ, RZ, R7 ;  /* 0x000000ffff047224 */ /* 0x000fe200078e0007 */
[----:B------:R-:W-:Y:S01]  /*7600*/  IADD3 RZ, P1, R5, R6, RZ ;  /* 0x0000000605ff7210 */ /* 0x000fe20007f3e0ff */
[----:B------:R-:W-:-:S04]  /*7610*/  IMAD.X R5, RZ, RZ, RZ, P0 ;  /* 0x000000ffff057224 */ /* 0x000fc800000e06ff */
[----:B------:R-:W-:-:S08]  /*7620*/  IMAD.WIDE.U32.X R4, R21, UR5, R4, P1 ;  /* 0x0000000515047c25 */ /* 0x000fd000088e0404 */
.L_x_175:
[--C-:B------:R-:W-:Y:S01]  /*7630*/  SHF.R.U64 R14, R4, UR7, R5.reuse ;  /* 0x00000007040e7c19 */ /* 0x100fe20008001205 */
[----:B------:R-:W-:Y:S01]  /*7640*/  FMUL R22, R22, UR8 ;  /* 0x0000000816167c20 */ /* 0x000fe20008400000 */
[----:B------:R-:W-:Y:S01]  /*7650*/  SHF.R.U32.HI R4, RZ, UR7, R5 ;  /* 0x00000007ff047c19 */ /* 0x000fe20008011605 */
[----:B------:R-:W0:Y:S01]  /*7660*/  LDC R6, c[0x0][0x144] ;  /* 0x00005100ff067b82 */ /* 0x000e220000000800 */
[----:B------:R-:W-:Y:S01]  /*7670*/  IADD3 R5, P0, RZ, -R14, RZ ;  /* 0x8000000eff057210 */ /* 0x000fe20007f1e0ff */
[----:B------:R-:W-:Y:S01]  /*7680*/  ULDC UR6, c[0x0][0x154] ;  /* 0x0000550000067ab9 */ /* 0x000fe20000000800 */
[----:B-1----:R-:W-:Y:S01]  /*7690*/  I2FP.F32.U32 R7, R20 ;  /* 0x0000001400077245 */ /* 0x002fe20000201000 */
[----:B------:R-:W1:Y:S01]  /*76a0*/  F2I.U32.TRUNC.NTZ R22, R22 ;  /* 0x0000001600167305 */ /* 0x000e62000020f000 */
[----:B------:R-:W-:Y:S01]  /*76b0*/  ULDC.64 UR4, c[0x0][0x620] ;  /* 0x0001880000047ab9 */ /* 0x000fe20000000a00 */
[----:B------:R-:W-:Y:S01]  /*76c0*/  IMAD.X R4, RZ, RZ, ~R4, P0 ;  /* 0x000000ffff047224 */ /* 0x000fe200000e0e04 */
[----:B------:R-:W-:Y:S01]  /*76d0*/  ISETP.NE.AND P2, PT, R2, 0x1, PT ;  /* 0x000000010200780c */ /* 0x000fe20003f45270 */
[----:B------:R-:W-:Y:S01]  /*76e0*/  FMUL R23, R7, UR6 ;  /* 0x0000000607177c20 */ /* 0x000fe20008400000 */
[----:B------:R-:W2:Y:S01]  /*76f0*/  LDC R25, c[0x0][0x148] ;  /* 0x00005200ff197b82 */ /* 0x000ea20000000800 */
[----:B------:R-:W-:Y:S01]  /*7700*/  IMAD R4, R4, UR4, RZ ;  /* 0x0000000404047c24 */ /* 0x000fe2000f8e02ff */
[----:B------:R-:W-:-:S02]  /*7710*/  ULDC.64 UR6, c[0x0][0x640] ;  /* 0x0001900000067ab9 */ /* 0x000fc40000000a00 */
[----:B------:R-:W-:Y:S01]  /*7720*/  ISETP.NE.U32.AND P0, PT, RZ, UR6, PT ;  /* 0x00000006ff007c0c */ /* 0x000fe2000bf05070 */
[----:B------:R-:W3:Y:S01]  /*7730*/  F2I.U32.TRUNC.NTZ R23, R23 ;  /* 0x0000001700177305 */ /* 0x000ee2000020f000 */
[C---:B------:R-:W-:Y:S02]  /*7740*/  IMAD R7, R5.reuse, UR5, R4 ;  /* 0x0000000505077c24 */ /* 0x040fe4000f8e0204 */
[----:B------:R-:W-:Y:S01]  /*7750*/  IMAD.WIDE.U32 R4, R5, UR4, R16 ;  /* 0x0000000405047c25 */ /* 0x000fe2000f8e0010 */
[----:B------:R-:W-:Y:S01]  /*7760*/  ULDC UR4, c[0x0][0x618] ;  /* 0x0001860000047ab9 */ /* 0x000fe20000000800 */
[----:B------:R-:W-:Y:S02]  /*7770*/  ISETP.NE.AND.EX P0, PT, RZ, UR7, PT, P0 ;  /* 0x00000007ff007c0c */ /* 0x000fe4000bf05300 */
[----:B------:R-:W-:Y:S02]  /*7780*/  IMAD.IADD R5, R5, 0x1, R7 ;  /* 0x0000000105057824 */ /* 0x000fe400078e0207 */
[----:B-1----:R-:W-:-:S03]  /*7790*/  IMAD.MOV R22, RZ, RZ, -R22 ;  /* 0x000000ffff167224 */ /* 0x002fc600078e0a16 */
[----:B------:R-:W-:Y:S01]  /*77a0*/  SHF.R.U64 R21, R4, UR4, R5 ;  /* 0x0000000404157c19 */ /* 0x000fe20008001205 */
[----:B0-----:R-:W-:Y:S01]  /*77b0*/  IMAD R15, R6, R22, R15 ;  /* 0x00000016060f7224 */ /* 0x001fe200078e020f */
[----:B------:R-:W-:Y:S01]  /*77c0*/  SHF.R.U32.HI R4, RZ, UR4, R5 ;  /* 0x00000004ff047c19 */ /* 0x000fe20008011605 */
[----:B------:R-:W-:Y:S01]  /*77d0*/  ULDC UR4, c[0x0][0x608] ;  /* 0x0001820000047ab9 */ /* 0x000fe20000000800 */
[----:B---3--:R-:W-:Y:S02]  /*77e0*/  IMAD.MOV R6, RZ, RZ, -R23 ;  /* 0x000000ffff067224 */ /* 0x008fe400078e0a17 */
[--C-:B------:R-:W-:Y:S02]  /*77f0*/  SHF.R.U64 R22, R21, UR4, R4.reuse ;  /* 0x0000000415167c19 */ /* 0x100fe40008001204 */
[----:B------:R-:W-:Y:S01]  /*7800*/  SHF.R.U32.HI R5, RZ, UR4, R4 ;  /* 0x00000004ff057c19 */ /* 0x000fe20008011604 */
[----:B------:R-:W-:Y:S01]  /*7810*/  ULDC UR4, c[0x0][0x658] ;  /* 0x0001960000047ab9 */ /* 0x000fe20000000800 */
[----:B--2---:R-:W-:-:S02]  /*7820*/  @P2 IMAD R15, R25, R6, R20 ;  /* 0x00000006190f2224 */ /* 0x004fc400078e0214 */
[--C-:B------:R-:W-:Y:S02]  /*7830*/  SHF.R.U64 R20, R22, UR4, R5.reuse ;  /* 0x0000000416147c19 */ /* 0x100fe40008001205 */
[----:B------:R-:W-:-:S03]  /*7840*/  SHF.R.U32.HI R23, RZ, UR4, R5 ;  /* 0x00000004ff177c19 */ /* 0x000fc60008011605 */
[----:B------:R-:W-:Y:S02]  /*7850*/  IMAD.MOV.U32 R6, RZ, RZ, R20 ;  /* 0x000000ffff067224 */ /* 0x000fe400078e0014 */
[----:B------:R-:W-:Y:S01]  /*7860*/  IMAD.MOV.U32 R5, RZ, RZ, R23 ;  /* 0x000000ffff057224 */ /* 0x000fe200078e0017 */
[----:B------:R-:W-:Y:S06]  /*7870*/  @!P0 BRA `(.L_x_176) ;  /* 0x00000000002c8947 */ /* 0x000fec0003800000 */
        /* <DEDUP_REMOVED lines=9> */
[----:B------:R-:W-:-:S04]  /*7910*/  IMAD.WIDE.U32.X R4, R23, UR7, R4, P1 ;  /* 0x0000000717047c25 */ /* 0x000fc800088e0404 */
[----:B------:R-:W-:-:S07]  /*7920*/  IMAD.MOV.U32 R6, RZ, RZ, R4 ;  /* 0x000000ffff067224 */ /* 0x000fce00078e0004 */
.L_x_176:
[----:B------:R-:W-:Y:S01]  /*7930*/  ULDC UR4, c[0x0][0x648] ;  /* 0x0001920000047ab9 */ /* 0x000fe20000000800 */
[----:B------:R-:W-:Y:S01]  /*7940*/  LOP3.LUT R4, R22, UR16, RZ, 0xc0, !PT ;  /* 0x0000001016047c12 */ /* 0x000fe2000f8ec0ff */
[----:B------:R-:W-:Y:S01]  /*7950*/  ULDC UR5, c[0x0][0x610] ;  /* 0x0001840000057ab9 */ /* 0x000fe20000000800 */
[----:B------:R-:W-:Y:S01]  /*7960*/  SHF.R.U64 R5, R6, UR4, R5 ;  /* 0x0000000406057c19 */ /* 0x000fe20008001205 */
[----:B------:R-:W-:Y:S01]  /*7970*/  ULDC UR4, c[0x0][0x638] ;  /* 0x00018e0000047ab9 */ /* 0x000fe20000000800 */
[----:B------:R-:W-:-:S03]  /*7980*/  LOP3.LUT R21, R21, UR15, RZ, 0xc0, !PT ;  /* 0x0000000f15157c12 */ /* 0x000fc6000f8ec0ff */
[----:B------:R-:W-:Y:S02]  /*7990*/  IMAD.MOV R7, RZ, RZ, -R5 ;  /* 0x000000ffff077224 */ /* 0x000fe400078e0a05 */
[----:B------:R-:W-:Y:S02]  /*79a0*/  IMAD R4, R5, UR17, R4 ;  /* 0x0000001105047c24 */ /* 0x000fe4000f8e0204 */
[----:B------:R-:W-:Y:S01]  /*79b0*/  IMAD R20, R7, UR4, R20 ;  /* 0x0000000407147c24 */ /* 0x000fe2000f8e0214 */
[----:B------:R-:W-:Y:S01]  /*79c0*/  ULDC UR4, c[0x0][0x600] ;  /* 0x0001800000047ab9 */ /* 0x000fe20000000800 */
[----:B------:R-:W-:Y:S02]  /*79d0*/  IMAD R15, R4, UR5, R15 ;  /* 0x00000005040f7c24 */ /* 0x000fe4000f8e020f */
[----:B------:R-:W-:Y:S02]  /*79e0*/  IMAD R6, R20, UR4, R21 ;  /* 0x0000000414067c24 */ /* 0x000fe4000f8e0215 */
[----:B------:R-:W-:-:S03]  /*79f0*/  IMAD.MOV.U32 R4, RZ, RZ, 0x1 ;  /* 0x00000001ff047424 */ /* 0x000fc600078e00ff */
[----:B------:R-:W-:Y:S02]  /*7a00*/  SEL R20, R6, R15, !P2 ;  /* 0x0000000f06147207 */ /* 0x000fe40005000000 */
[----:B------:R-:W-:Y:S01]  /*7a10*/  SEL R21, R15, R6, !P2 ;  /* 0x000000060f157207 */ /* 0x000fe20005000000 */
[----:B------:R-:W-:-:S07]  /*7a20*/  IMAD.MOV.U32 R6, RZ, RZ, R14 ;  /* 0x000000ffff067224 */ /* 0x000fce00078e000e */
.L_x_174:
[----:B------:R-:W-:Y:S05]  /*7a30*/  BSYNC B1 ;  /* 0x0000000000017941 */ /* 0x000fea0003800000 */
.L_x_173:
[----:B------:R-:W-:-:S13]  /*7a40*/  LOP3.LUT P0, RZ, R4, 0xff, RZ, 0xc0, !PT ;  /* 0x000000ff04ff7812 */ /* 0x000fda000780c0ff */
[----:B------:R-:W-:Y:S05]  /*7a50*/  @P0 BRA `(.L_x_177) ;  /* 0xfffffff4003c0947 */ /* 0x000fea000383ffff */
[----:B------:R-:W-:Y:S05]  /*7a60*/  BSYNC B0 ;  /* 0x0000000000007941 */ /* 0x000fea0003800000 */
.L_x_166:
[----:B------:R-:W-:-:S03]  /*7a70*/  UMOV UR4, 0xffffffff ;  /* 0xffffffff00047882 */ /* 0x000fc60000000000 */
[----:B------:R-:W-:Y:S05]  /*7a80*/  BRA.DIV UR4, `(.L_x_178) ;  /* 0x0000000604147947 */ /* 0x000fea000b800000 */
[----:B------:R-:W-:-:S13]  /*7a90*/  ELECT P6, URZ, PT ;  /* 0x00000000003f782f */ /* 0x000fda00038c0000 */
.L_x_192:
[----:B------:R-:W-:Y:S04]  /*7aa0*/  BSSY B0, `(.L_x_179) ;  /* 0x000002b000007945 */ /* 0x000fe80003800000 */
[----:B------:R-:W-:Y:S05]  /*7ab0*/  @!P6 BRA `(.L_x_180) ;  /* 0x0000000000a4e947 */ /* 0x000fea0003800000 */
[----:B------:R-:W-:-:S04]  /*7ac0*/  LOP3.LUT R18, R18, 0x2, RZ, 0xfc, !PT ;  /* 0x0000000212127812 */ /* 0x000fc800078efcff */
[----:B------:R-:W-:-:S13]  /*7ad0*/  ISETP.NE.AND P0, PT, R18, 0x3, PT ;  /* 0x000000031200780c */ /* 0x000fda0003f05270 */
[----:B------:R-:W-:Y:S05]  /*7ae0*/  @!P0 BRA `(.L_x_181) ;  /* 0x0000000000048947 */ /* 0x000fea0003800000 */
[----:B------:R-:W-:Y:S01]  /*7af0*/  BPT.TRAP 0x1 ;  /* 0x000000040000795c */ /* 0x000fe20000300000 */
.L_x_181:
[----:B------:R-:W0:Y:S01]  /*7b00*/  S2R R5, SR_CgaCtaId ;  /* 0x0000000000057919 */ /* 0x000e220000008800 */
[----:B------:R-:W-:Y:S02]  /*7b10*/  MOV R0, 0x400 ;  /* 0x0000040000007802 */ /* 0x000fe40000000f00 */
[----:B------:R-:W-:Y:S02]  /*7b20*/  SHF.L.U32 R2, R3, 0x1f, RZ ;  /* 0x0000001f03027819 */ /* 0x000fe400000006ff */
[----:B0-----:R-:W-:-:S05]  /*7b30*/  LEA R5, R5, R0, 0x18 ;  /* 0x0000000005057211 */ /* 0x001fca00078ec0ff */
[----:B------:R-:W-:-:S04]  /*7b40*/  VIADD R5, R5, 0x20 ;  /* 0x0000002005057836 */ /* 0x000fc80000000000 */
[C---:B------:R-:W-:Y:S02]  /*7b50*/  IMAD R7, R8.reuse, 0x8, R5 ;  /* 0x0000000808077824 */ /* 0x040fe400078e0205 */
[----:B------:R-:W-:Y:S02]  /*7b60*/  VIADD R8, R8, 0x1 ;  /* 0x0000000108087836 */ /* 0x000fe40000000000 */
[----:B------:R-:W0:Y:S03]  /*7b70*/  SYNCS.PHASECHK.TRANS64.TRYWAIT P0, [R7+URZ], R2 ;  /* 0x00000002070075a7 */ /* 0x000e26000800017f */
[----:B------:R-:W-:-:S04]  /*7b80*/  ISETP.NE.AND P1, PT, R8, 0x4, PT ;  /* 0x000000040800780c */ /* 0x000fc80003f25270 */
[----:B------:R-:W-:Y:S02]  /*7b90*/  SEL R0, RZ, 0x1, P1 ;  /* 0x00000001ff007807 */ /* 0x000fe40000800000 */
[----:B------:R-:W-:Y:S02]  /*7ba0*/  SEL R8, R8, RZ, P1 ;  /* 0x000000ff08087207 */ /* 0x000fe40000800000 */
[----:B------:R-:W-:-:S03]  /*7bb0*/  LOP3.LUT R9, R3, R0, RZ, 0x3c, !PT ;  /* 0x0000000003097212 */ /* 0x000fc600078e3cff */
[----:B------:R-:W-:Y:S01]  /*7bc0*/  IMAD R6, R8, 0x8, R5 ;  /* 0x0000000808067824 */ /* 0x000fe200078e0205 */
[----:B------:R-:W-:Y:S01]  /*7bd0*/  SHF.L.U32 R3, R9, 0x1f, RZ ;  /* 0x0000001f09037819 */ /* 0x000fe200000006ff */
[----:B0-----:R-:W-:Y:S06]  /*7be0*/  @!P0 BRA `(.L_x_182) ;  /* 0x0000000000dc8947 */ /* 0x001fec0003800000 */
.L_x_193:
[----:B------:R-:W1:Y:S01]  /*7bf0*/  SYNCS.PHASECHK.TRANS64.TRYWAIT P0, [R6+URZ], R3 ;  /* 0x00000003060075a7 */ /* 0x000e62000800017f */
[----:B------:R-:W-:-:S05]  /*7c00*/  VIADD R0, R8, 0x1 ;  /* 0x0000000108007836 */ /* 0x000fca0000000000 */
[----:B------:R-:W-:-:S04]  /*7c10*/  ISETP.NE.AND P1, PT, R0, 0x4, PT ;  /* 0x000000040000780c */ /* 0x000fc80003f25270 */
[----:B0-----:R-:W-:Y:S02]  /*7c20*/  SEL R2, RZ, 0x1, P1 ;  /* 0x00000001ff027807 */ /* 0x001fe40000800000 */
[----:B------:R-:W-:Y:S02]  /*7c30*/  SEL R0, R0, RZ, P1 ;  /* 0x000000ff00007207 */ /* 0x000fe40000800000 */
[----:B------:R-:W-:-:S03]  /*7c40*/  LOP3.LUT R9, R9, R2, RZ, 0x3c, !PT ;  /* 0x0000000209097212 */ /* 0x000fc600078e3cff */
[----:B------:R-:W-:Y:S01]  /*7c50*/  IMAD R7, R0, 0x8, R5 ;  /* 0x0000000800077824 */ /* 0x000fe200078e0205 */
[----:B------:R-:W-:Y:S01]  /*7c60*/  SHF.L.U32 R4, R9, 0x1f, RZ ;  /* 0x0000001f09047819 */ /* 0x000fe200000006ff */
[----:B-1----:R-:W-:Y:S06]  /*7c70*/  @!P0 BRA `(.L_x_183) ;  /* 0x0000000000cc8947 */ /* 0x002fec0003800000 */
.L_x_194:
[----:B------:R-:W1:Y:S01]  /*7c80*/  SYNCS.PHASECHK.TRANS64.TRYWAIT P0, [R7+URZ], R4 ;  /* 0x00000004070075a7 */ /* 0x000e62000800017f */
[----:B------:R-:W-:-:S05]  /*7c90*/  VIADD R0, R0, 0x1 ;  /* 0x0000000100007836 */ /* 0x000fca0000000000 */
[----:B------:R-:W-:-:S04]  /*7ca0*/  ISETP.NE.AND P1, PT, R0, 0x4, PT ;  /* 0x000000040000780c */ /* 0x000fc80003f25270 */
[----:B------:R-:W-:Y:S02]  /*7cb0*/  SEL R2, RZ, 0x1, P1 ;  /* 0x00000001ff027807 */ /* 0x000fe40000800000 */
[----:B------:R-:W-:Y:S02]  /*7cc0*/  SEL R0, R0, RZ, P1 ;  /* 0x000000ff00007207 */ /* 0x000fe40000800000 */
[----:B------:R-:W-:Y:S01]  /*7cd0*/  LOP3.LUT R2, R9, R2, RZ, 0x3c, !PT ;  /* 0x0000000209027212 */ /* 0x000fe200078e3cff */
[----:B-1----:R-:W-:Y:S06]  /*7ce0*/  @!P0 BRA `(.L_x_184) ;  /* 0x0000000000c48947 */ /* 0x002fec0003800000 */
.L_x_195:
[----:B------:R-:W-:Y:S01]  /*7cf0*/  IMAD R5, R0, 0x8, R5 ;  /* 0x0000000800057824 */ /* 0x000fe200078e0205 */
[----:B------:R-:W-:-:S07]  /*7d00*/  SHF.L.U32 R0, R2, 0x1f, RZ ;  /* 0x0000001f02007819 */ /* 0x000fce00000006ff */
.L_x_185:
[----:B--2---:R2:W3:Y:S02]  /*7d10*/  SYNCS.PHASECHK.TRANS64.TRYWAIT P0, [R5+URZ], R0 ;  /* 0x00000000050075a7 */ /* 0x0044e4000800017f */
[----:B---3--:R-:W-:Y:S05]  /*7d20*/  @!P0 NANOSLEEP.SYNCS 0x989680 ;  /* 0x009896800000895d */ /* 0x008fea0003900000 */
[----:B------:R-:W3:Y:S02]  /*7d30*/  @!P0 SYNCS.PHASECHK.TRANS64 P0, [R5+URZ], R0 ;  /* 0x00000000050085a7 */ /* 0x000ee4000800007f */
[----:B---3--:R-:W-:Y:S05]  /*7d40*/  @!P0 BRA `(.L_x_185) ;  /* 0xfffffffc00f08947 */ /* 0x008fea000383ffff */
.L_x_180:
[----:B------:R-:W-:Y:S05]  /*7d50*/  BSYNC B0 ;  /* 0x0000000000007941 */ /* 0x000fea0003800000 */
.L_x_179:
[----:B------:R-:W-:Y:S05]  /*7d60*/  EXIT ;  /* 0x000000000000794d */ /* 0x000fea0003800000 */
.L_x_21:
[----:B-1----:R1:W2:Y:S02]  /*7d70*/  SYNCS.PHASECHK.TRANS64.TRYWAIT P1, [R3+URZ], R0 ;  /* 0x00000000030075a7 */ /* 0x0022a4000802017f */
[----:B--2---:R-:W-:Y:S05]  /*7d80*/  @!P1 NANOSLEEP.SYNCS 0x989680 ;  /* 0x009896800000995d */ /* 0x004fea0003900000 */
[----:B------:R-:W2:Y:S02]  /*7d90*/  @!P1 SYNCS.PHASECHK.TRANS64 P1, [R3+URZ], R0 ;  /* 0x00000000030095a7 */ /* 0x000ea4000802007f */
[----:B--2---:R-:W-:Y:S05]  /*7da0*/  @!P1 BRA `(.L_x_21) ;  /* 0xfffffffc00f09947 */ /* 0x004fea000383ffff */
[----:B------:R-:W-:Y:S05]  /*7db0*/  BRA `(.L_x_20) ;  /* 0xffffff98007c7947 */ /* 0x000fea000383ffff */
.L_x_26:
[----:B-1----:R1:W2:Y:S02]  /*7dc0*/  SYNCS.PHASECHK.TRANS64.TRYWAIT P1, [R5+URZ], R4 ;  /* 0x00000004050075a7 */ /* 0x0022a4000802017f */
[----:B--2---:R-:W-:Y:S05]  /*7dd0*/  @!P1 NANOSLEEP.SYNCS 0x989680 ;  /* 0x009896800000995d */ /* 0x004fea0003900000 */
[----:B------:R-:W2:Y:S02]  /*7de0*/  @!P1 SYNCS.PHASECHK.TRANS64 P1, [R5+URZ], R4 ;  /* 0x00000004050095a7 */ /* 0x000ea4000802007f */
[----:B--2---:R-:W-:Y:S05]  /*7df0*/  @!P1 BRA `(.L_x_26) ;  /* 0xfffffffc00f09947 */ /* 0x004fea000383ffff */
[----:B------:R-:W-:Y:S05]  /*7e00*/  BRA `(.L_x_25) ;  /* 0xffffff9c00587947 */ /* 0x000fea000383ffff */
.L_x_167:
[----:B------:R-:W-:Y:S01]  /*7e10*/  BSSY B1, `(.L_x_186) ;  /* 0x0000006000017945 */ /* 0x000fe20003800000 */
[----:B------:R-:W-:-:S07]  /*7e20*/  IMAD.MOV.U32 R15, RZ, RZ, -0x1 ;  /* 0xffffffffff0f7424 */ /* 0x000fce00078e00ff */
[----:B------:R-:W-:Y:S05]  /*7e30*/  WARPSYNC.COLLECTIVE R15, `(.L_x_187) ;  /* 0x000000000f0c7348 */ /* 0x000fea0003c00000 */
[----:B------:R-:W-:Y:S02]  /*7e40*/  ELECT P6, UR62, PT ;  /* 0x00000000003e782f */ /* 0x000fe400038c0000 */
[----:B------:R-:W-:Y:S01]  /*7e50*/  MOV R14, UR62 ;  /* 0x0000003e000e7c02 */ /* 0x000fe20008000f00 */
[----:B------:R-:W-:Y:S10]  /*7e60*/  ENDCOLLECTIVE ;  /* 0x000000000000791b */ /* 0x000ff40003800000 */
.L_x_187:
[----:B------:R-:W-:Y:S05]  /*7e70*/  BSYNC B1 ;  /* 0x0000000000017941 */ /* 0x000fea0003800000 */
.L_x_186:
[----:B------:R-:W-:Y:S05]  /*7e80*/  BRA `(.L_x_188) ;  /* 0xfffffff0003c7947 */ /* 0x000fea000383ffff */
.L_x_170:
[----:B-1----:R1:W2:Y:S02]  /*7e90*/  SYNCS.PHASECHK.TRANS64.TRYWAIT P0, [R23+URZ+0x20], R14 ;  /* 0x0000200e170075a7 */ /* 0x0022a4000800017f */
[----:B--2---:R-:W-:Y:S05]  /*7ea0*/  @!P0 NANOSLEEP.SYNCS 0x989680 ;  /* 0x009896800000895d */ /* 0x004fea0003900000 */
[----:B------:R-:W2:Y:S02]  /*7eb0*/  @!P0 SYNCS.PHASECHK.TRANS64 P0, [R23+URZ+0x20], R14 ;  /* 0x0000200e170085a7 */ /* 0x000ea4000800007f */
[----:B--2---:R-:W-:Y:S05]  /*7ec0*/  @!P0 BRA `(.L_x_170) ;  /* 0xfffffffc00f08947 */ /* 0x004fea000383ffff */
[----:B------:R-:W-:Y:S05]  /*7ed0*/  BRA `(.L_x_189) ;  /* 0xfffffff000747947 */ /* 0x000fea000383ffff */
.L_x_178:
[----:B------:R-:W-:Y:S01]  /*7ee0*/  BSSY B0, `(.L_x_190) ;  /* 0x0000006000007945 */ /* 0x000fe20003800000 */
[----:B------:R-:W-:-:S07]  /*7ef0*/  IMAD.MOV.U32 R15, RZ, RZ, -0x1 ;  /* 0xffffffffff0f7424 */ /* 0x000fce00078e00ff */
[----:B------:R-:W-:Y:S05]  /*7f00*/  WARPSYNC.COLLECTIVE R15, `(.L_x_191) ;  /* 0x000000000f0c7348 */ /* 0x000fea0003c00000 */
[----:B------:R-:W-:Y:S02]  /*7f10*/  ELECT P6, UR62, PT ;  /* 0x00000000003e782f */ /* 0x000fe400038c0000 */
[----:B------:R-:W-:Y:S01]  /*7f20*/  MOV R14, UR62 ;  /* 0x0000003e000e7c02 */ /* 0x000fe20008000f00 */
[----:B------:R-:W-:Y:S10]  /*7f30*/  ENDCOLLECTIVE ;  /* 0x000000000000791b */ /* 0x000ff40003800000 */
.L_x_191:
[----:B------:R-:W-:Y:S05]  /*7f40*/  BSYNC B0 ;  /* 0x0000000000007941 */ /* 0x000fea0003800000 */
.L_x_190:
[----:B------:R-:W-:Y:S05]  /*7f50*/  BRA `(.L_x_192) ;  /* 0xfffffff800d07947 */ /* 0x000fea000383ffff */
.L_x_182:
[----:B0-----:R0:W1:Y:S02]  /*7f60*/  SYNCS.PHASECHK.TRANS64.TRYWAIT P0, [R7+URZ], R2 ;  /* 0x00000002070075a7 */ /* 0x001064000800017f */
[----:B-1----:R-:W-:Y:S05]  /*7f70*/  @!P0 NANOSLEEP.SYNCS 0x989680 ;  /* 0x009896800000895d */ /* 0x002fea0003900000 */
[----:B------:R-:W1:Y:S02]  /*7f80*/  @!P0 SYNCS.PHASECHK.TRANS64 P0, [R7+URZ], R2 ;  /* 0x00000002070085a7 */ /* 0x000e64000800007f */
[----:B-1----:R-:W-:Y:S05]  /*7f90*/  @!P0 BRA `(.L_x_182) ;  /* 0xfffffffc00f08947 */ /* 0x002fea000383ffff */
[----:B------:R-:W-:Y:S05]  /*7fa0*/  BRA `(.L_x_193) ;  /* 0xfffffffc00107947 */ /* 0x000fea000383ffff */
.L_x_183:
[----:B0-----:R0:W1:Y:S02]  /*7fb0*/  SYNCS.PHASECHK.TRANS64.TRYWAIT P0, [R6+URZ], R3 ;  /* 0x00000003060075a7 */ /* 0x001064000800017f */
[----:B-1----:R-:W-:Y:S05]  /*7fc0*/  @!P0 NANOSLEEP.SYNCS 0x989680 ;  /* 0x009896800000895d */ /* 0x002fea0003900000 */
[----:B------:R-:W1:Y:S02]  /*7fd0*/  @!P0 SYNCS.PHASECHK.TRANS64 P0, [R6+URZ], R3 ;  /* 0x00000003060085a7 */ /* 0x000e64000800007f */
[----:B-1----:R-:W-:Y:S05]  /*7fe0*/  @!P0 BRA `(.L_x_183) ;  /* 0xfffffffc00f08947 */ /* 0x002fea000383ffff */
[----:B------:R-:W-:Y:S05]  /*7ff0*/  BRA `(.L_x_194) ;  /* 0xfffffffc00207947 */ /* 0x000fea000383ffff */
.L_x_184:
[----:B-1----:R1:W2:Y:S02]  /*8000*/  SYNCS.PHASECHK.TRANS64.TRYWAIT P0, [R7+URZ], R4 ;  /* 0x00000004070075a7 */ /* 0x0022a4000800017f */
[----:B--2---:R-:W-:Y:S05]  /*8010*/  @!P0 NANOSLEEP.SYNCS 0x989680 ;  /* 0x009896800000895d */ /* 0x004fea0003900000 */
[----:B------:R-:W2:Y:S02]  /*8020*/  @!P0 SYNCS.PHASECHK.TRANS64 P0, [R7+URZ], R4 ;  /* 0x00000004070085a7 */ /* 0x000ea4000800007f */
[----:B--2---:R-:W-:Y:S05]  /*8030*/  @!P0 BRA `(.L_x_184) ;  /* 0xfffffffc00f08947 */ /* 0x004fea000383ffff */
[----:B------:R-:W-:Y:S05]  /*8040*/  BRA `(.L_x_195) ;  /* 0xfffffffc00287947 */ /* 0x000fea000383ffff */
.L_x_196:
[----:B------:R-:W-:-:S00]  /*8050*/  BRA `(.L_x_196) ;  /* 0xfffffffc00fc7947 */ /* 0x000fc0000383ffff */
[----:B------:R-:W-:-:S00]  /*8060*/  NOP ;  /* 0x0000000000007918 */ /* 0x000fc00000000000 */
        /* <DEDUP_REMOVED lines=9> */
.L_x_197:


//--------------------- .nv.global.init           --------------------------
	.section	.nv.global.init,"aw",@progbits
.nv.global.init:
	.type		$str$22,@object
	.size		$str$22,($str$23 - $str$22)
$str$22:
        /*0000*/ 	.byte	0x6b, 0x5f, 0x74, 0x69, 0x6c, 0x65, 0x5f, 0x63, 0x6f, 0x75, 0x6e, 0x74, 0x20, 0x3e, 0x3d, 0x20
        /*0010*/ 	.byte	0x31, 0x00
	.type		$str$23,@object
	.size		$str$23,(__unnamed_1 - $str$23)
$str$23:
        /*0012*/ 	.byte	0x2f, 0x74, 0x6d, 0x70, 0x2f, 0x63, 0x75, 0x74, 0x6c, 0x61, 0x73, 0x73, 0x5f, 0x73, 0x77, 0x65
        /*0022*/ 	.byte	0x65, 0x70, 0x5f, 0x73, 0x72, 0x63, 0x2f, 0x69, 0x6e, 0x63, 0x6c, 0x75, 0x64, 0x65, 0x2f, 0x63
        /*0032*/ 	.byte	0x75, 0x74, 0x6c, 0x61, 0x73, 0x73, 0x2f, 0x67, 0x65, 0x6d, 0x6d, 0x2f, 0x63, 0x6f, 0x6c, 0x6c
        /*0042*/ 	.byte	0x65, 0x63, 0x74, 0x69, 0x76, 0x65, 0x2f, 0x73, 0x6d, 0x39, 0x30, 0x5f, 0x6d, 0x6d, 0x61, 0x5f
        /*0052*/ 	.byte	0x74, 0x6d, 0x61, 0x5f, 0x67, 0x6d, 0x6d, 0x61, 0x5f, 0x73, 0x73, 0x5f, 0x77, 0x61, 0x72, 0x70
        /*0062*/ 	.byte	0x73, 0x70, 0x65, 0x63, 0x69, 0x61, 0x6c, 0x69, 0x7a, 0x65, 0x64, 0x2e, 0x68, 0x70, 0x70, 0x00
	.type		__unnamed_1,@object
	.size		__unnamed_1,(.L_0 - __unnamed_1)
__unnamed_1:
        /*0072*/ 	.byte	0x76, 0x6f, 0x69, 0x64, 0x20, 0x63, 0x75, 0x74, 0x6c, 0x61, 0x73, 0x73, 0x3a, 0x3a, 0x67, 0x65
        /* <DEDUP_REMOVED lines=180> */
        /*0bc2*/ 	.byte	0x69, 0x74, 0x79, 0x5d, 0x00
.L_0:


//--------------------- .nv.shared._ZN7cutlass13device_kernelINS_4gemm6kernel13GemmUniversalIN4cute5tupleIJiiiiEEENS1_10collective13CollectiveMmaINS1_34MainloopSm90TmaGmmaWarpSpecializedILi4ENS5_IJNS4_1CILi2EEENSA_ILi1EEESC_EEENS1_35KernelTmaWarpSpecializedCooperativeEEENS5_IJNSA_ILi128EEESG_NSA_ILi64EEEEEENS_6half_tENS5_IJlSC_lEEESJ_SK_NS4_8TiledMMAINS4_8MMA_AtomIJNS4_4SM904GMMA26MMA_64x128x16_F32F16F16_SSILNSO_5MajorE0ELSQ_0ELNSO_7ScaleInE1ELSR_1EEEEEENS4_6LayoutISD_NS5_IJSC_NSA_ILi0EEESV_EEEEENS5_IJNS4_10UnderscoreESY_SY_EEEEENS4_13SM90_TMA_LOADENS4_14ComposedLayoutINS4_7SwizzleILi3ELi4ELi3EEENS4_18smem_ptr_flag_bitsILi16EEENSU_INS5_IJNSA_ILi8EEESH_EEENS5_IJSH_SC_EEEEEEEvNS4_8identityENS4_23SM90_TMA_LOAD_MULTICASTES1B_vS1C_EENS_8epilogue10collective6detail29Sm90TmaWarpSpecializedAdapterINS1G_15DefaultEpilogueISJ_SK_SK_NS1F_6thread17LinearCombinationISJ_Li1EffLNS1K_9ScaleType4KindE0ELNS_15FloatRoundStyleE2ESJ_EENS1_15EpilogueDefaultEEEEEvvEEEEvNT_6ParamsE --------------------------
	.section	.nv.shared._ZN7cutlass13device_kernelINS_4gemm6kernel13GemmUniversalIN4cute5tupleIJiiiiEEENS1_10collective13CollectiveMmaINS1_34MainloopSm90TmaGmmaWarpSpecializedILi4ENS5_IJNS4_1CILi2EEENSA_ILi1EEESC_EEENS1_35KernelTmaWarpSpecializedCooperativeEEENS5_IJNSA_ILi128EEESG_NSA_ILi64EEEEEENS_6half_tENS5_IJlSC_lEEESJ_SK_NS4_8TiledMMAINS4_8MMA_AtomIJNS4_4SM904GMMA26MMA_64x128x16_F32F16F16_SSILNSO_5MajorE0ELSQ_0ELNSO_7ScaleInE1ELSR_1EEEEEENS4_6LayoutISD_NS5_IJSC_NSA_ILi0EEESV_EEEEENS5_IJNS4_10UnderscoreESY_SY_EEEEENS4_13SM90_TMA_LOADENS4_14ComposedLayoutINS4_7SwizzleILi3ELi4ELi3EEENS4_18smem_ptr_flag_bitsILi16EEENSU_INS5_IJNSA_ILi8EEESH_EEENS5_IJSH_SC_EEEEEEEvNS4_8identityENS4_23SM90_TMA_LOAD_MULTICASTES1B_vS1C_EENS_8epilogue10collective6detail29Sm90TmaWarpSpecializedAdapterINS1G_15DefaultEpilogueISJ_SK_SK_NS1F_6thread17LinearCombinationISJ_Li1EffLNS1K_9ScaleType4KindE0ELNS_15FloatRoundStyleE2ESJ_EENS1_15EpilogueDefaultEEEEEvvEEEEvNT_6ParamsE,"aw",@nobits
	.sectionflags	@""
	.align	16
	.zero		1024


//--------------------- .nv.shared.reserved.0     --------------------------
	.section	.nv.shared.reserved.0,"aw",@nobits
	.weak		__nv_reservedSMEM_offset_0_alias
	.size		__nv_reservedSMEM_offset_0_alias, 0, 0
	.other		__nv_reservedSMEM_offset_0_alias,@"STO_CUDA_RESERVED_SHARED STV_DEFAULT"
__nv_reservedSMEM_offset_0_alias:
	.zero		0


//--------------------- .nv.global                --------------------------
	.section	.nv.global,"aw",@nobits
.nv.global:
	.type		_ZN39_INTERNAL_ad2d1981_4_k_cu_3ccc82c3_35254cute1_E,@object
	.size		_ZN39_INTERNAL_ad2d1981_4_k_cu_3ccc82c3_35254cute1_E,(_ZN39_INTERNAL_ad2d1981_4_k_cu_3ccc82c3_35254cuda3std3__45__cpo6cbeginE - _ZN39_INTERNAL_ad2d1981_4_k_cu_3ccc82c3_35254cute1_E)
_ZN39_INTERNAL_ad2d1981_4_k_cu_3ccc82c3_35254cute1_E:
	.zero		1
	.type		_ZN39_INTERNAL_ad2d1981_4_k_cu_3ccc82c3_35254cuda3std3__45__cpo6cbeginE,@object
	.size		_ZN39_INTERNAL_ad2d1981_4_k_cu_3ccc82c3_35254cuda3std3__45__cpo6cbeginE,(_ZN39_INTERNAL_ad2d1981_4_k_cu_3ccc82c3_35254cuda3std3__48in_placeE - _ZN39_INTERNAL_ad2d1981_4_k_cu_3ccc82c3_35254cuda3std3__45__cpo6cbeginE)
_ZN39_INTERNAL_ad2d1981_4_k_cu_3ccc82c3_35254cuda3std3__45__cpo6cbeginE:
	.zero		1
	.type		_ZN39_INTERNAL_ad2d1981_4_k_cu_3ccc82c3_35254cuda3std3__48in_placeE,@object
	.size		_ZN39_INTERNAL_ad2d1981_4_k_cu_3ccc82c3_35254cuda3std3__48in_placeE,(_ZN39_INTERNAL_ad2d1981_4_k_cu_3ccc82c3_35254cuda3std6ranges3__45__cpo9iter_moveE - _ZN39_INTERNAL_ad2d1981_4_k_cu_3ccc82c3_35254cuda3std3__48in_placeE)
_ZN39_INTERNAL_ad2d1981_4_k_cu_3ccc82c3_35254cuda3std3__48in_placeE:
	.zero		1
	.type		_ZN39_INTERNAL_ad2d1981_4_k_cu_3ccc82c3_35254cuda3std6ranges3__45__cpo9iter_moveE,@object
	.size		_ZN39_INTERNAL_ad2d1981_4_k_cu_3ccc82c3_35254cuda3std6ranges3__45__cpo9iter_moveE,(_ZN39_INTERNAL_ad2d1981_4_k_cu_3ccc82c3_35254cuda3std3__45__cpo5beginE - _ZN39_INTERNAL_ad2d1981_4_k_cu_3ccc82c3_35254cuda3std6ranges3__45__cpo9iter_moveE)
_ZN39_INTERNAL_ad2d1981_4_k_cu_3ccc82c3_35254cuda3std6ranges3__45__cpo9iter_moveE:
	.zero		1
	.type		_ZN39_INTERNAL_ad2d1981_4_k_cu_3ccc82c3_35254cuda3std3__45__cpo5beginE,@object
	.size		_ZN39_INTERNAL_ad2d1981_4_k_cu_3ccc82c3_35254cuda3std3__45__cpo5beginE,(_ZN39_INTERNAL_ad2d1981_4_k_cu_3ccc82c3_35254cuda3std3__441_GLOBAL__N__ad2d1981_4_k_cu_3ccc82c3_35256ignoreE - _ZN39_INTERNAL_ad2d1981_4_k_cu_3ccc82c3_35254cuda3std3__45__cpo5beginE)
_ZN39_INTERNAL_ad2d1981_4_k_cu_3ccc82c3_35254cuda3std3__45__cpo5beginE:
	.zero		1
	.type		_ZN39_INTERNAL_ad2d1981_4_k_cu_3ccc82c3_35254cuda3std3__441_GLOBAL__N__ad2d1981_4_k_cu_3ccc82c3_35256ignoreE,@object
	.size		_ZN39_INTERNAL_ad2d1981_4_k_cu_3ccc82c3_35254cuda3std3__441_GLOBAL__N__ad2d1981_4_k_cu_3ccc82c3_35256ignoreE,(_ZN39_INTERNAL_ad2d1981_4_k_cu_3ccc82c3_35254cute7productE - _ZN39_INTERNAL_ad2d1981_4_k_cu_3ccc82c3_35254cuda3std3__441_GLOBAL__N__ad2d1981_4_k_cu_3ccc82c3_35256ignoreE)
_ZN39_INTERNAL_ad2d1981_4_k_cu_3ccc82c3_35254cuda3std3__441_GLOBAL__N__ad2d1981_4_k_cu_3ccc82c3_35256ignoreE:
	.zero		1
	.type		_ZN39_INTERNAL_ad2d1981_4_k_cu_3ccc82c3_35254cute7productE,@object
	.size		_ZN39_INTERNAL_ad2d1981_4_k_cu_3ccc82c3_35254cute7productE,(_ZN39_INTERNAL_ad2d1981_4_k_cu_3ccc82c3_35254cuda3std3__45__cpo3endE - _ZN39_INTERNAL_ad2d1981_4_k_cu_3ccc82c3_35254cute7productE)
_ZN39_INTERNAL_ad2d1981_4_k_cu_3ccc82c3_35254cute7productE:
	.zero		1
	.type		_ZN39_INTERNAL_ad2d1981_4_k_cu_3ccc82c3_35254cuda3std3__45__cpo3endE,@object
	.size		_ZN39_INTERNAL_ad2d1981_4_k_cu_3ccc82c3_35254cuda3std3__45__cpo3endE,(_ZN39_INTERNAL_ad2d1981_4_k_cu_3ccc82c3_35254cuda3std3__419piecewise_constructE - _ZN39_INTERNAL_ad2d1981_4_k_cu_3ccc82c3_35254cuda3std3__45__cpo3endE)
_ZN39_INTERNAL_ad2d1981_4_k_cu_3ccc82c3_35254cuda3std3__45__cpo3endE:
	.zero		1
	.type		_ZN39_INTERNAL_ad2d1981_4_k_cu_3ccc82c3_35254cuda3std3__419piecewise_constructE,@object
	.size		_ZN39_INTERNAL_ad2d1981_4_k_cu_3ccc82c3_35254cuda3std3__419piecewise_constructE,(_ZN39_INTERNAL_ad2d1981_4_k_cu_3ccc82c3_35254cuda3std3__45__cpo4cendE - _ZN39_INTERNAL_ad2d1981_4_k_cu_3ccc82c3_35254cuda3std3__419piecewise_constructE)
_ZN39_INTERNAL_ad2d1981_4_k_cu_3ccc82c3_35254cuda3std3__419piecewise_constructE:
	.zero		1
	.type		_ZN39_INTERNAL_ad2d1981_4_k_cu_3ccc82c3_35254cuda3std3__45__cpo4cendE,@object
	.size		_ZN39_INTERNAL_ad2d1981_4_k_cu_3ccc82c3_35254cuda3std3__45__cpo4cendE,(_ZN39_INTERNAL_ad2d1981_4_k_cu_3ccc82c3_35254cuda3std6ranges3__45__cpo4swapE - _ZN39_INTERNAL_ad2d1981_4_k_cu_3ccc82c3_35254cuda3std3__45__cpo4cendE)
_ZN39_INTERNAL_ad2d1981_4_k_cu_3ccc82c3_35254cuda3std3__45__cpo4cendE:
	.zero		1
	.type		_ZN39_INTERNAL_ad2d1981_4_k_cu_3ccc82c3_35254cuda3std6ranges3__45__cpo4swapE,@object
	.size		_ZN39_INTERNAL_ad2d1981_4_k_cu_3ccc82c3_35254cuda3std6ranges3__45__cpo4swapE,(.L_8 - _ZN39_INTERNAL_ad2d1981_4_k_cu_3ccc82c3_35254cuda3std6ranges3__45__cpo4swapE)
_ZN39_INTERNAL_ad2d1981_4_k_cu_3ccc82c3_35254cuda3std6ranges3__45__cpo4swapE:
	.zero		1
.L_8:


//--------------------- .nv.constant0._ZN7cutlass13device_kernelINS_4gemm6kernel13GemmUniversalIN4cute5tupleIJiiiiEEENS1_10collective13CollectiveMmaINS1_34MainloopSm90TmaGmmaWarpSpecializedILi4ENS5_IJNS4_1CILi2EEENSA_ILi1EEESC_EEENS1_35KernelTmaWarpSpecializedCooperativeEEENS5_IJNSA_ILi128EEESG_NSA_ILi64EEEEEENS_6half_tENS5_IJlSC_lEEESJ_SK_NS4_8TiledMMAINS4_8MMA_AtomIJNS4_4SM904GMMA26MMA_64x128x16_F32F16F16_SSILNSO_5MajorE0ELSQ_0ELNSO_7ScaleInE1ELSR_1EEEEEENS4_6LayoutISD_NS5_IJSC_NSA_ILi0EEESV_EEEEENS5_IJNS4_10UnderscoreESY_SY_EEEEENS4_13SM90_TMA_LOADENS4_14ComposedLayoutINS4_7SwizzleILi3ELi4ELi3EEENS4_18smem_ptr_flag_bitsILi16EEENSU_INS5_IJNSA_ILi8EEESH_EEENS5_IJSH_SC_EEEEEEEvNS4_8identityENS4_23SM90_TMA_LOAD_MULTICASTES1B_vS1C_EENS_8epilogue10collective6detail29Sm90TmaWarpSpecializedAdapterINS1G_15DefaultEpilogueISJ_SK_SK_NS1F_6thread17LinearCombinationISJ_Li1EffLNS1K_9ScaleType4KindE0ELNS_15FloatRoundStyleE2ESJ_EENS1_15EpilogueDefaultEEEEEvvEEEEvNT_6ParamsE --------------------------
	.section	.nv.constant0._ZN7cutlass13device_kernelINS_4gemm6kernel13GemmUniversalIN4cute5tupleIJiiiiEEENS1_10collective13CollectiveMmaINS1_34MainloopSm90TmaGmmaWarpSpecializedILi4ENS5_IJNS4_1CILi2EEENSA_ILi1EEESC_EEENS1_35KernelTmaWarpSpecializedCooperativeEEENS5_IJNSA_ILi128EEESG_NSA_ILi64EEEEEENS_6half_tENS5_IJlSC_lEEESJ_SK_NS4_8TiledMMAINS4_8MMA_AtomIJNS4_4SM904GMMA26MMA_64x128x16_F32F16F16_SSILNSO_5MajorE0ELSQ_0ELNSO_7ScaleInE1ELSR_1EEEEEENS4_6LayoutISD_NS5_IJSC_NSA_ILi0EEESV_EEEEENS5_IJNS4_10UnderscoreESY_SY_EEEEENS4_13SM90_TMA_LOADENS4_14ComposedLayoutINS4_7SwizzleILi3ELi4ELi3EEENS4_18smem_ptr_flag_bitsILi16EEENSU_INS5_IJNSA_ILi8EEESH_EEENS5_IJSH_SC_EEEEEEEvNS4_8identityENS4_23SM90_TMA_LOAD_MULTICASTES1B_vS1C_EENS_8epilogue10collective6detail29Sm90TmaWarpSpecializedAdapterINS1G_15DefaultEpilogueISJ_SK_SK_NS1F_6thread17LinearCombinationISJ_Li1EffLNS1K_9ScaleType4KindE0ELNS_15FloatRoundStyleE2ESJ_EENS1_15EpilogueDefaultEEEEEvvEEEEvNT_6ParamsE,"a",@progbits
	.sectionflags	@""
	.align	4
.nv.constant0._ZN7cutlass13device_kernelINS_4gemm6kernel13GemmUniversalIN4cute5tupleIJiiiiEEENS1_10collective13CollectiveMmaINS1_34MainloopSm90TmaGmmaWarpSpecializedILi4ENS5_IJNS4_1CILi2EEENSA_ILi1EEESC_EEENS1_35KernelTmaWarpSpecializedCooperativeEEENS5_IJNSA_ILi128EEESG_NSA_ILi64EEEEEENS_6half_tENS5_IJlSC_lEEESJ_SK_NS4_8TiledMMAINS4_8MMA_AtomIJNS4_4SM904GMMA26MMA_64x128x16_F32F16F16_SSILNSO_5MajorE0ELSQ_0ELNSO_7ScaleInE1ELSR_1EEEEEENS4_6LayoutISD_NS5_IJSC_NSA_ILi0EEESV_EEEEENS5_IJNS4_10UnderscoreESY_SY_EEEEENS4_13SM90_TMA_LOADENS4_14ComposedLayoutINS4_7SwizzleILi3ELi4ELi3EEENS4_18smem_ptr_flag_bitsILi16EEENSU_INS5_IJNSA_ILi8EEESH_EEENS5_IJSH_SC_EEEEEEEvNS4_8identityENS4_23SM90_TMA_LOAD_MULTICASTES1B_vS1C_EENS_8epilogue10collective6detail29Sm90TmaWarpSpecializedAdapterINS1G_15DefaultEpilogueISJ_SK_SK_NS1F_6thread17LinearCombinationISJ_Li1EffLNS1K_9ScaleType4KindE0ELNS_15FloatRoundStyleE2ESJ_EENS1_15EpilogueDefaultEEEEEvvEEEEvNT_6ParamsE:
	.zero		1664


//--------------------- SYMBOLS --------------------------

	.type		.nv.reservedSmem.offset0,@object
	.size		.nv.reservedSmem.offset0,0x4
	.type		__assertfail,@function
